//
// Generated by NVIDIA NVVM Compiler
//
// Compiler Build ID: CL-36424714
// Cuda compilation tools, release 13.0, V13.0.88
// Based on NVVM 20.0.0
//

.version 9.0
.target sm_100
.address_size 64

	// .globl	_Z12matrix_naivePiS_S_i
// _ZZ13matrix_tilingPiS_S_iE5ATile has been demoted
// _ZZ13matrix_tilingPiS_S_iE5BTile has been demoted
// _ZZ24matrix_tiling_coalescingPiS_S_iE5ATile has been demoted
// _ZZ24matrix_tiling_coalescingPiS_S_iE5BTile has been demoted

.visible .entry _Z12matrix_naivePiS_S_i(
	.param .u64 .ptr .align 1 _Z12matrix_naivePiS_S_i_param_0,
	.param .u64 .ptr .align 1 _Z12matrix_naivePiS_S_i_param_1,
	.param .u64 .ptr .align 1 _Z12matrix_naivePiS_S_i_param_2,
	.param .u32 _Z12matrix_naivePiS_S_i_param_3
)
{
	.reg .pred 	%p<12>;
	.reg .b32 	%r<106>;
	.reg .b64 	%rd<67>;

	ld.param.u64 	%rd14, [_Z12matrix_naivePiS_S_i_param_0];
	ld.param.u64 	%rd15, [_Z12matrix_naivePiS_S_i_param_1];
	ld.param.u32 	%r29, [_Z12matrix_naivePiS_S_i_param_3];
	cvta.to.global.u64 	%rd1, %rd15;
	cvta.to.global.u64 	%rd2, %rd14;
	mov.u32 	%r31, %ctaid.y;
	mov.u32 	%r32, %ntid.y;
	mov.u32 	%r33, %tid.y;
	mad.lo.s32 	%r1, %r31, %r32, %r33;
	mov.u32 	%r34, %ctaid.x;
	mov.u32 	%r35, %ntid.x;
	mov.u32 	%r36, %tid.x;
	mad.lo.s32 	%r2, %r34, %r35, %r36;
	max.s32 	%r37, %r1, %r2;
	setp.ge.s32 	%p1, %r37, %r29;
	setp.lt.s32 	%p2, %r29, 1;
	mov.b32 	%r105, 0;
	or.pred  	%p3, %p1, %p2;
	@%p3 bra 	$L__BB0_12;
	mul.lo.s32 	%r3, %r29, %r1;
	and.b32  	%r4, %r29, 7;
	setp.lt.u32 	%p4, %r29, 8;
	mov.b32 	%r100, 0;
	mov.u32 	%r105, %r100;
	@%p4 bra 	$L__BB0_4;
	and.b32  	%r100, %r29, 2147483640;
	neg.s32 	%r94, %r100;
	mul.wide.u32 	%rd16, %r29, 4;
	add.s64 	%rd3, %rd1, %rd16;
	mul.wide.u32 	%rd17, %r29, 8;
	add.s64 	%rd4, %rd1, %rd17;
	mul.wide.u32 	%rd18, %r29, 12;
	add.s64 	%rd5, %rd1, %rd18;
	mul.wide.u32 	%rd19, %r29, 16;
	add.s64 	%rd6, %rd1, %rd19;
	mul.wide.u32 	%rd20, %r29, 20;
	add.s64 	%rd7, %rd1, %rd20;
	mul.wide.u32 	%rd21, %r29, 24;
	add.s64 	%rd8, %rd1, %rd21;
	mul.wide.u32 	%rd22, %r29, 28;
	add.s64 	%rd9, %rd1, %rd22;
	mul.wide.u32 	%rd23, %r3, 4;
	add.s64 	%rd24, %rd23, %rd2;
	add.s64 	%rd66, %rd24, 16;
	mov.b32 	%r105, 0;
	mov.u32 	%r93, %r2;
$L__BB0_3:
	.pragma "nounroll";
	mul.wide.s32 	%rd25, %r93, 4;
	add.s64 	%rd26, %rd3, %rd25;
	add.s64 	%rd27, %rd4, %rd25;
	add.s64 	%rd28, %rd5, %rd25;
	add.s64 	%rd29, %rd6, %rd25;
	add.s64 	%rd30, %rd7, %rd25;
	add.s64 	%rd31, %rd8, %rd25;
	add.s64 	%rd32, %rd9, %rd25;
	add.s64 	%rd33, %rd1, %rd25;
	ld.global.u32 	%r41, [%rd66+-16];
	ld.global.u32 	%r42, [%rd33];
	mad.lo.s32 	%r43, %r42, %r41, %r105;
	ld.global.u32 	%r44, [%rd66+-12];
	ld.global.u32 	%r45, [%rd26];
	mad.lo.s32 	%r46, %r45, %r44, %r43;
	ld.global.u32 	%r47, [%rd66+-8];
	ld.global.u32 	%r48, [%rd27];
	mad.lo.s32 	%r49, %r48, %r47, %r46;
	ld.global.u32 	%r50, [%rd66+-4];
	ld.global.u32 	%r51, [%rd28];
	mad.lo.s32 	%r52, %r51, %r50, %r49;
	ld.global.u32 	%r53, [%rd66];
	ld.global.u32 	%r54, [%rd29];
	mad.lo.s32 	%r55, %r54, %r53, %r52;
	ld.global.u32 	%r56, [%rd66+4];
	ld.global.u32 	%r57, [%rd30];
	mad.lo.s32 	%r58, %r57, %r56, %r55;
	ld.global.u32 	%r59, [%rd66+8];
	ld.global.u32 	%r60, [%rd31];
	mad.lo.s32 	%r61, %r60, %r59, %r58;
	ld.global.u32 	%r62, [%rd66+12];
	ld.global.u32 	%r63, [%rd32];
	mad.lo.s32 	%r105, %r63, %r62, %r61;
	add.s32 	%r94, %r94, 8;
	shl.b32 	%r64, %r29, 3;
	add.s32 	%r93, %r93, %r64;
	add.s64 	%rd66, %rd66, 32;
	setp.ne.s32 	%p5, %r94, 0;
	@%p5 bra 	$L__BB0_3;
$L__BB0_4:
	setp.eq.s32 	%p6, %r4, 0;
	@%p6 bra 	$L__BB0_12;
	and.b32  	%r16, %r29, 3;
	setp.lt.u32 	%p7, %r4, 4;
	@%p7 bra 	$L__BB0_7;
	add.s32 	%r66, %r100, %r3;
	mul.wide.u32 	%rd34, %r66, 4;
	add.s64 	%rd35, %rd2, %rd34;
	ld.global.u32 	%r67, [%rd35];
	mad.lo.s32 	%r68, %r100, %r29, %r2;
	mul.wide.s32 	%rd36, %r68, 4;
	add.s64 	%rd37, %rd1, %rd36;
	ld.global.u32 	%r69, [%rd37];
	mad.lo.s32 	%r70, %r69, %r67, %r105;
	cvt.u64.u32 	%rd38, %r3;
	cvt.u64.u32 	%rd39, %r100;
	add.s64 	%rd40, %rd39, %rd38;
	shl.b64 	%rd41, %rd40, 2;
	add.s64 	%rd42, %rd2, %rd41;
	ld.global.u32 	%r71, [%rd42+4];
	mul.wide.u32 	%rd43, %r29, 4;
	add.s64 	%rd44, %rd37, %rd43;
	ld.global.u32 	%r72, [%rd44];
	mad.lo.s32 	%r73, %r72, %r71, %r70;
	ld.global.u32 	%r74, [%rd42+8];
	add.s64 	%rd45, %rd44, %rd43;
	ld.global.u32 	%r75, [%rd45];
	mad.lo.s32 	%r76, %r75, %r74, %r73;
	ld.global.u32 	%r77, [%rd42+12];
	add.s64 	%rd46, %rd45, %rd43;
	ld.global.u32 	%r78, [%rd46];
	mad.lo.s32 	%r105, %r78, %r77, %r76;
	add.s32 	%r100, %r100, 4;
$L__BB0_7:
	setp.eq.s32 	%p8, %r16, 0;
	@%p8 bra 	$L__BB0_12;
	setp.eq.s32 	%p9, %r16, 1;
	@%p9 bra 	$L__BB0_10;
	add.s32 	%r80, %r100, %r3;
	mul.wide.u32 	%rd47, %r80, 4;
	add.s64 	%rd48, %rd2, %rd47;
	ld.global.u32 	%r81, [%rd48];
	mad.lo.s32 	%r82, %r100, %r29, %r2;
	mul.wide.s32 	%rd49, %r82, 4;
	add.s64 	%rd50, %rd1, %rd49;
	ld.global.u32 	%r83, [%rd50];
	mad.lo.s32 	%r84, %r83, %r81, %r105;
	cvt.u64.u32 	%rd51, %r3;
	cvt.u64.u32 	%rd52, %r100;
	add.s64 	%rd53, %rd52, %rd51;
	shl.b64 	%rd54, %rd53, 2;
	add.s64 	%rd55, %rd2, %rd54;
	ld.global.u32 	%r85, [%rd55+4];
	mul.wide.u32 	%rd56, %r29, 4;
	add.s64 	%rd57, %rd50, %rd56;
	ld.global.u32 	%r86, [%rd57];
	mad.lo.s32 	%r105, %r86, %r85, %r84;
	add.s32 	%r100, %r100, 2;
$L__BB0_10:
	and.b32  	%r87, %r29, 1;
	setp.eq.b32 	%p10, %r87, 1;
	not.pred 	%p11, %p10;
	@%p11 bra 	$L__BB0_12;
	add.s32 	%r88, %r100, %r3;
	mul.wide.u32 	%rd58, %r88, 4;
	add.s64 	%rd59, %rd2, %rd58;
	ld.global.u32 	%r89, [%rd59];
	mad.lo.s32 	%r90, %r100, %r29, %r2;
	mul.wide.s32 	%rd60, %r90, 4;
	add.s64 	%rd61, %rd1, %rd60;
	ld.global.u32 	%r91, [%rd61];
	mad.lo.s32 	%r105, %r91, %r89, %r105;
$L__BB0_12:
	ld.param.u64 	%rd65, [_Z12matrix_naivePiS_S_i_param_2];
	cvta.to.global.u64 	%rd62, %rd65;
	mad.lo.s32 	%r92, %r29, %r1, %r2;
	mul.wide.s32 	%rd63, %r92, 4;
	add.s64 	%rd64, %rd62, %rd63;
	st.global.u32 	[%rd64], %r105;
	ret;

}
	// .globl	_Z17matrix_coalescingPiS_S_i
.visible .entry _Z17matrix_coalescingPiS_S_i(
	.param .u64 .ptr .align 1 _Z17matrix_coalescingPiS_S_i_param_0,
	.param .u64 .ptr .align 1 _Z17matrix_coalescingPiS_S_i_param_1,
	.param .u64 .ptr .align 1 _Z17matrix_coalescingPiS_S_i_param_2,
	.param .u32 _Z17matrix_coalescingPiS_S_i_param_3
)
{
	.reg .pred 	%p<12>;
	.reg .b32 	%r<145>;
	.reg .b64 	%rd<79>;

	ld.param.u64 	%rd11, [_Z17matrix_coalescingPiS_S_i_param_0];
	ld.param.u64 	%rd12, [_Z17matrix_coalescingPiS_S_i_param_1];
	ld.param.u32 	%r54, [_Z17matrix_coalescingPiS_S_i_param_3];
	cvta.to.global.u64 	%rd1, %rd12;
	cvta.to.global.u64 	%rd2, %rd11;
	mov.u32 	%r1, %ctaid.y;
	mov.u32 	%r2, %ntid.y;
	mul.lo.s32 	%r3, %r1, %r2;
	mov.u32 	%r4, %tid.y;
	add.s32 	%r5, %r3, %r4;
	mov.u32 	%r56, %ctaid.x;
	mov.u32 	%r57, %ntid.x;
	mov.u32 	%r58, %tid.x;
	mad.lo.s32 	%r6, %r56, %r57, %r58;
	max.s32 	%r59, %r5, %r6;
	setp.ge.s32 	%p1, %r59, %r54;
	setp.lt.s32 	%p2, %r54, 1;
	mov.b32 	%r144, 0;
	or.pred  	%p3, %p1, %p2;
	@%p3 bra 	$L__BB1_12;
	and.b32  	%r7, %r54, 7;
	setp.lt.u32 	%p4, %r54, 8;
	mov.b32 	%r139, 0;
	mov.u32 	%r144, %r139;
	@%p4 bra 	$L__BB1_4;
	and.b32  	%r63, %r54, 2147483640;
	neg.s32 	%r133, %r63;
	shl.b32 	%r9, %r54, 3;
	mul.wide.u32 	%rd13, %r54, 8;
	add.s64 	%rd3, %rd1, %rd13;
	mul.wide.u32 	%rd14, %r54, 12;
	add.s64 	%rd4, %rd1, %rd14;
	mul.wide.u32 	%rd15, %r54, 16;
	add.s64 	%rd5, %rd1, %rd15;
	mul.wide.u32 	%rd16, %r54, 20;
	add.s64 	%rd6, %rd1, %rd16;
	add.s32 	%r64, %r4, %r54;
	add.s32 	%r131, %r64, %r3;
	shl.b32 	%r65, %r54, 1;
	add.s32 	%r130, %r5, %r65;
	mad.lo.s32 	%r129, %r54, 3, %r5;
	shl.b32 	%r66, %r54, 2;
	add.s32 	%r128, %r5, %r66;
	mad.lo.s32 	%r127, %r54, 5, %r5;
	mad.lo.s32 	%r126, %r54, 6, %r5;
	mad.lo.s32 	%r125, %r54, 7, %r5;
	mul.wide.u32 	%rd17, %r2, %r1;
	cvt.u64.u32 	%rd18, %r4;
	add.s64 	%rd19, %rd17, %rd18;
	shl.b64 	%rd20, %rd19, 2;
	add.s64 	%rd78, %rd2, %rd20;
	mov.b32 	%r144, 0;
	mov.u32 	%r132, %r6;
$L__BB1_3:
	.pragma "nounroll";
	and.b32  	%r139, %r54, 2147483640;
	mul.wide.s32 	%rd21, %r132, 4;
	mul.wide.u32 	%rd22, %r54, 4;
	add.s64 	%rd23, %rd1, %rd21;
	add.s64 	%rd24, %rd23, %rd22;
	add.s64 	%rd25, %rd3, %rd21;
	add.s64 	%rd26, %rd4, %rd21;
	add.s64 	%rd27, %rd5, %rd21;
	add.s64 	%rd28, %rd6, %rd21;
	mul.wide.u32 	%rd29, %r54, 24;
	add.s64 	%rd30, %rd23, %rd29;
	mul.wide.u32 	%rd31, %r54, 28;
	add.s64 	%rd32, %rd23, %rd31;
	ld.global.u32 	%r67, [%rd78];
	ld.global.u32 	%r68, [%rd23];
	mad.lo.s32 	%r69, %r68, %r67, %r144;
	mul.wide.u32 	%rd33, %r131, 4;
	add.s64 	%rd34, %rd2, %rd33;
	ld.global.u32 	%r70, [%rd34];
	ld.global.u32 	%r71, [%rd24];
	mad.lo.s32 	%r72, %r71, %r70, %r69;
	mul.wide.u32 	%rd35, %r130, 4;
	add.s64 	%rd36, %rd2, %rd35;
	ld.global.u32 	%r73, [%rd36];
	ld.global.u32 	%r74, [%rd25];
	mad.lo.s32 	%r75, %r74, %r73, %r72;
	mul.wide.u32 	%rd37, %r129, 4;
	add.s64 	%rd38, %rd2, %rd37;
	ld.global.u32 	%r76, [%rd38];
	ld.global.u32 	%r77, [%rd26];
	mad.lo.s32 	%r78, %r77, %r76, %r75;
	mul.wide.u32 	%rd39, %r128, 4;
	add.s64 	%rd40, %rd2, %rd39;
	ld.global.u32 	%r79, [%rd40];
	ld.global.u32 	%r80, [%rd27];
	mad.lo.s32 	%r81, %r80, %r79, %r78;
	mul.wide.u32 	%rd41, %r127, 4;
	add.s64 	%rd42, %rd2, %rd41;
	ld.global.u32 	%r82, [%rd42];
	ld.global.u32 	%r83, [%rd28];
	mad.lo.s32 	%r84, %r83, %r82, %r81;
	mul.wide.u32 	%rd43, %r126, 4;
	add.s64 	%rd44, %rd2, %rd43;
	ld.global.u32 	%r85, [%rd44];
	ld.global.u32 	%r86, [%rd30];
	mad.lo.s32 	%r87, %r86, %r85, %r84;
	mul.wide.u32 	%rd45, %r125, 4;
	add.s64 	%rd46, %rd2, %rd45;
	ld.global.u32 	%r88, [%rd46];
	ld.global.u32 	%r89, [%rd32];
	mad.lo.s32 	%r144, %r89, %r88, %r87;
	add.s32 	%r133, %r133, 8;
	add.s32 	%r132, %r132, %r9;
	add.s32 	%r131, %r131, %r9;
	add.s32 	%r130, %r130, %r9;
	add.s32 	%r129, %r129, %r9;
	add.s32 	%r128, %r128, %r9;
	add.s32 	%r127, %r127, %r9;
	add.s32 	%r126, %r126, %r9;
	add.s32 	%r125, %r125, %r9;
	mul.wide.u32 	%rd47, %r9, 4;
	add.s64 	%rd78, %rd78, %rd47;
	setp.ne.s32 	%p5, %r133, 0;
	@%p5 bra 	$L__BB1_3;
$L__BB1_4:
	setp.eq.s32 	%p6, %r7, 0;
	@%p6 bra 	$L__BB1_12;
	and.b32  	%r41, %r54, 3;
	setp.lt.u32 	%p7, %r7, 4;
	@%p7 bra 	$L__BB1_7;
	mul.lo.s32 	%r91, %r139, %r54;
	add.s32 	%r92, %r91, %r5;
	mul.wide.u32 	%rd48, %r92, 4;
	add.s64 	%rd49, %rd2, %rd48;
	ld.global.u32 	%r93, [%rd49];
	add.s32 	%r94, %r91, %r6;
	mul.wide.s32 	%rd50, %r94, 4;
	add.s64 	%rd51, %rd1, %rd50;
	ld.global.u32 	%r95, [%rd51];
	mad.lo.s32 	%r96, %r95, %r93, %r144;
	add.s32 	%r97, %r92, %r54;
	mul.wide.u32 	%rd52, %r97, 4;
	add.s64 	%rd53, %rd2, %rd52;
	ld.global.u32 	%r98, [%rd53];
	mul.wide.u32 	%rd54, %r54, 4;
	add.s64 	%rd55, %rd51, %rd54;
	ld.global.u32 	%r99, [%rd55];
	mad.lo.s32 	%r100, %r99, %r98, %r96;
	add.s32 	%r101, %r97, %r54;
	mul.wide.u32 	%rd56, %r101, 4;
	add.s64 	%rd57, %rd2, %rd56;
	ld.global.u32 	%r102, [%rd57];
	add.s64 	%rd58, %rd55, %rd54;
	ld.global.u32 	%r103, [%rd58];
	mad.lo.s32 	%r104, %r103, %r102, %r100;
	add.s32 	%r105, %r101, %r54;
	mul.wide.u32 	%rd59, %r105, 4;
	add.s64 	%rd60, %rd2, %rd59;
	ld.global.u32 	%r106, [%rd60];
	add.s64 	%rd61, %rd58, %rd54;
	ld.global.u32 	%r107, [%rd61];
	mad.lo.s32 	%r144, %r107, %r106, %r104;
	add.s32 	%r139, %r139, 4;
$L__BB1_7:
	setp.eq.s32 	%p8, %r41, 0;
	@%p8 bra 	$L__BB1_12;
	setp.eq.s32 	%p9, %r41, 1;
	@%p9 bra 	$L__BB1_10;
	mul.lo.s32 	%r109, %r139, %r54;
	add.s32 	%r110, %r109, %r5;
	mul.wide.u32 	%rd62, %r110, 4;
	add.s64 	%rd63, %rd2, %rd62;
	ld.global.u32 	%r111, [%rd63];
	add.s32 	%r112, %r109, %r6;
	mul.wide.s32 	%rd64, %r112, 4;
	add.s64 	%rd65, %rd1, %rd64;
	ld.global.u32 	%r113, [%rd65];
	mad.lo.s32 	%r114, %r113, %r111, %r144;
	add.s32 	%r115, %r110, %r54;
	mul.wide.u32 	%rd66, %r115, 4;
	add.s64 	%rd67, %rd2, %rd66;
	ld.global.u32 	%r116, [%rd67];
	mul.wide.u32 	%rd68, %r54, 4;
	add.s64 	%rd69, %rd65, %rd68;
	ld.global.u32 	%r117, [%rd69];
	mad.lo.s32 	%r144, %r117, %r116, %r114;
	add.s32 	%r139, %r139, 2;
$L__BB1_10:
	and.b32  	%r118, %r54, 1;
	setp.eq.b32 	%p10, %r118, 1;
	not.pred 	%p11, %p10;
	@%p11 bra 	$L__BB1_12;
	mul.lo.s32 	%r119, %r139, %r54;
	add.s32 	%r120, %r119, %r5;
	mul.wide.u32 	%rd70, %r120, 4;
	add.s64 	%rd71, %rd2, %rd70;
	ld.global.u32 	%r121, [%rd71];
	add.s32 	%r122, %r119, %r6;
	mul.wide.s32 	%rd72, %r122, 4;
	add.s64 	%rd73, %rd1, %rd72;
	ld.global.u32 	%r123, [%rd73];
	mad.lo.s32 	%r144, %r123, %r121, %r144;
$L__BB1_12:
	ld.param.u64 	%rd77, [_Z17matrix_coalescingPiS_S_i_param_2];
	cvta.to.global.u64 	%rd74, %rd77;
	mad.lo.s32 	%r124, %r54, %r5, %r6;
	mul.wide.s32 	%rd75, %r124, 4;
	add.s64 	%rd76, %rd74, %rd75;
	st.global.u32 	[%rd76], %r144;
	ret;

}
	// .globl	_Z13matrix_tilingPiS_S_i
.visible .entry _Z13matrix_tilingPiS_S_i(
	.param .u64 .ptr .align 1 _Z13matrix_tilingPiS_S_i_param_0,
	.param .u64 .ptr .align 1 _Z13matrix_tilingPiS_S_i_param_1,
	.param .u64 .ptr .align 1 _Z13matrix_tilingPiS_S_i_param_2,
	.param .u32 _Z13matrix_tilingPiS_S_i_param_3
)
{
	.reg .pred 	%p<11>;
	.reg .b32 	%r<154>;
	.reg .b64 	%rd<13>;
	// demoted variable
	.shared .align 4 .b8 _ZZ13matrix_tilingPiS_S_iE5ATile[4096];
	// demoted variable
	.shared .align 4 .b8 _ZZ13matrix_tilingPiS_S_iE5BTile[4096];
	ld.param.u64 	%rd4, [_Z13matrix_tilingPiS_S_i_param_0];
	ld.param.u64 	%rd5, [_Z13matrix_tilingPiS_S_i_param_1];
	ld.param.u64 	%rd6, [_Z13matrix_tilingPiS_S_i_param_2];
	ld.param.u32 	%r30, [_Z13matrix_tilingPiS_S_i_param_3];
	mov.u32 	%r31, %ctaid.y;
	mov.u32 	%r32, %ntid.y;
	mov.u32 	%r147, %tid.y;
	mad.lo.s32 	%r2, %r31, %r32, %r147;
	mov.u32 	%r33, %ctaid.x;
	mov.u32 	%r34, %ntid.x;
	mov.u32 	%r145, %tid.x;
	mad.lo.s32 	%r4, %r33, %r34, %r145;
	setp.lt.s32 	%p2, %r30, -30;
	@%p2 bra 	$L__BB2_9;
	add.s32 	%r36, %r30, -1;
	shr.s32 	%r37, %r36, 31;
	shr.u32 	%r38, %r37, 27;
	add.s32 	%r39, %r36, %r38;
	shr.s32 	%r40, %r39, 5;
	neg.s32 	%r149, %r40;
	cvta.to.global.u64 	%rd7, %rd6;
	shl.b32 	%r41, %r147, 7;
	mov.u32 	%r42, _ZZ13matrix_tilingPiS_S_iE5ATile;
	add.s32 	%r5, %r42, %r41;
	shl.b32 	%r43, %r145, 2;
	add.s32 	%r6, %r5, %r43;
	mul.lo.s32 	%r44, %r30, %r2;
	mov.u32 	%r45, _ZZ13matrix_tilingPiS_S_iE5BTile;
	add.s32 	%r8, %r45, %r43;
	add.s32 	%r7, %r8, %r41;
	max.s32 	%r46, %r2, %r4;
	setp.lt.s32 	%p1, %r46, %r30;
	add.s32 	%r47, %r4, %r44;
	mul.wide.s32 	%rd8, %r47, 4;
	add.s64 	%rd1, %rd7, %rd8;
	mad.lo.s32 	%r148, %r147, %r30, %r4;
	shl.b32 	%r11, %r30, 5;
	add.s32 	%r146, %r145, %r44;
	cvta.to.global.u64 	%rd2, %rd4;
	cvta.to.global.u64 	%rd3, %rd5;
	mov.b32 	%r153, 0;
	not.pred 	%p9, %p1;
$L__BB2_2:
	setp.ge.s32 	%p3, %r2, %r30;
	setp.ge.u32 	%p4, %r145, %r30;
	mov.b32 	%r151, 0;
	or.pred  	%p5, %p3, %p4;
	@%p5 bra 	$L__BB2_4;
	mul.wide.u32 	%rd9, %r146, 4;
	add.s64 	%rd10, %rd2, %rd9;
	ld.global.u32 	%r151, [%rd10];
$L__BB2_4:
	setp.ge.s32 	%p6, %r4, %r30;
	st.shared.u32 	[%r6], %r151;
	setp.ge.u32 	%p7, %r147, %r30;
	mov.b32 	%r152, 0;
	or.pred  	%p8, %p6, %p7;
	@%p8 bra 	$L__BB2_6;
	mul.wide.u32 	%rd11, %r148, 4;
	add.s64 	%rd12, %rd3, %rd11;
	ld.global.u32 	%r152, [%rd12];
$L__BB2_6:
	st.shared.u32 	[%r7], %r152;
	bar.sync 	0;
	@%p9 bra 	$L__BB2_8;
	ld.shared.u32 	%r50, [%r5];
	ld.shared.u32 	%r51, [%r8];
	mad.lo.s32 	%r52, %r51, %r50, %r153;
	ld.shared.u32 	%r53, [%r5+4];
	ld.shared.u32 	%r54, [%r8+128];
	mad.lo.s32 	%r55, %r54, %r53, %r52;
	ld.shared.u32 	%r56, [%r5+8];
	ld.shared.u32 	%r57, [%r8+256];
	mad.lo.s32 	%r58, %r57, %r56, %r55;
	ld.shared.u32 	%r59, [%r5+12];
	ld.shared.u32 	%r60, [%r8+384];
	mad.lo.s32 	%r61, %r60, %r59, %r58;
	ld.shared.u32 	%r62, [%r5+16];
	ld.shared.u32 	%r63, [%r8+512];
	mad.lo.s32 	%r64, %r63, %r62, %r61;
	ld.shared.u32 	%r65, [%r5+20];
	ld.shared.u32 	%r66, [%r8+640];
	mad.lo.s32 	%r67, %r66, %r65, %r64;
	ld.shared.u32 	%r68, [%r5+24];
	ld.shared.u32 	%r69, [%r8+768];
	mad.lo.s32 	%r70, %r69, %r68, %r67;
	ld.shared.u32 	%r71, [%r5+28];
	ld.shared.u32 	%r72, [%r8+896];
	mad.lo.s32 	%r73, %r72, %r71, %r70;
	ld.shared.u32 	%r74, [%r5+32];
	ld.shared.u32 	%r75, [%r8+1024];
	mad.lo.s32 	%r76, %r75, %r74, %r73;
	ld.shared.u32 	%r77, [%r5+36];
	ld.shared.u32 	%r78, [%r8+1152];
	mad.lo.s32 	%r79, %r78, %r77, %r76;
	ld.shared.u32 	%r80, [%r5+40];
	ld.shared.u32 	%r81, [%r8+1280];
	mad.lo.s32 	%r82, %r81, %r80, %r79;
	ld.shared.u32 	%r83, [%r5+44];
	ld.shared.u32 	%r84, [%r8+1408];
	mad.lo.s32 	%r85, %r84, %r83, %r82;
	ld.shared.u32 	%r86, [%r5+48];
	ld.shared.u32 	%r87, [%r8+1536];
	mad.lo.s32 	%r88, %r87, %r86, %r85;
	ld.shared.u32 	%r89, [%r5+52];
	ld.shared.u32 	%r90, [%r8+1664];
	mad.lo.s32 	%r91, %r90, %r89, %r88;
	ld.shared.u32 	%r92, [%r5+56];
	ld.shared.u32 	%r93, [%r8+1792];
	mad.lo.s32 	%r94, %r93, %r92, %r91;
	ld.shared.u32 	%r95, [%r5+60];
	ld.shared.u32 	%r96, [%r8+1920];
	mad.lo.s32 	%r97, %r96, %r95, %r94;
	ld.shared.u32 	%r98, [%r5+64];
	ld.shared.u32 	%r99, [%r8+2048];
	mad.lo.s32 	%r100, %r99, %r98, %r97;
	ld.shared.u32 	%r101, [%r5+68];
	ld.shared.u32 	%r102, [%r8+2176];
	mad.lo.s32 	%r103, %r102, %r101, %r100;
	ld.shared.u32 	%r104, [%r5+72];
	ld.shared.u32 	%r105, [%r8+2304];
	mad.lo.s32 	%r106, %r105, %r104, %r103;
	ld.shared.u32 	%r107, [%r5+76];
	ld.shared.u32 	%r108, [%r8+2432];
	mad.lo.s32 	%r109, %r108, %r107, %r106;
	ld.shared.u32 	%r110, [%r5+80];
	ld.shared.u32 	%r111, [%r8+2560];
	mad.lo.s32 	%r112, %r111, %r110, %r109;
	ld.shared.u32 	%r113, [%r5+84];
	ld.shared.u32 	%r114, [%r8+2688];
	mad.lo.s32 	%r115, %r114, %r113, %r112;
	ld.shared.u32 	%r116, [%r5+88];
	ld.shared.u32 	%r117, [%r8+2816];
	mad.lo.s32 	%r118, %r117, %r116, %r115;
	ld.shared.u32 	%r119, [%r5+92];
	ld.shared.u32 	%r120, [%r8+2944];
	mad.lo.s32 	%r121, %r120, %r119, %r118;
	ld.shared.u32 	%r122, [%r5+96];
	ld.shared.u32 	%r123, [%r8+3072];
	mad.lo.s32 	%r124, %r123, %r122, %r121;
	ld.shared.u32 	%r125, [%r5+100];
	ld.shared.u32 	%r126, [%r8+3200];
	mad.lo.s32 	%r127, %r126, %r125, %r124;
	ld.shared.u32 	%r128, [%r5+104];
	ld.shared.u32 	%r129, [%r8+3328];
	mad.lo.s32 	%r130, %r129, %r128, %r127;
	ld.shared.u32 	%r131, [%r5+108];
	ld.shared.u32 	%r132, [%r8+3456];
	mad.lo.s32 	%r133, %r132, %r131, %r130;
	ld.shared.u32 	%r134, [%r5+112];
	ld.shared.u32 	%r135, [%r8+3584];
	mad.lo.s32 	%r136, %r135, %r134, %r133;
	ld.shared.u32 	%r137, [%r5+116];
	ld.shared.u32 	%r138, [%r8+3712];
	mad.lo.s32 	%r139, %r138, %r137, %r136;
	ld.shared.u32 	%r140, [%r5+120];
	ld.shared.u32 	%r141, [%r8+3840];
	mad.lo.s32 	%r142, %r141, %r140, %r139;
	ld.shared.u32 	%r143, [%r5+124];
	ld.shared.u32 	%r144, [%r8+3968];
	mad.lo.s32 	%r153, %r144, %r143, %r142;
	st.global.u32 	[%rd1], %r153;
$L__BB2_8:
	add.s32 	%r149, %r149, 1;
	add.s32 	%r148, %r148, %r11;
	add.s32 	%r147, %r147, 32;
	add.s32 	%r146, %r146, 32;
	add.s32 	%r145, %r145, 32;
	setp.ne.s32 	%p10, %r149, 1;
	@%p10 bra 	$L__BB2_2;
$L__BB2_9:
	ret;

}
	// .globl	_Z24matrix_tiling_coalescingPiS_S_i
.visible .entry _Z24matrix_tiling_coalescingPiS_S_i(
	.param .u64 .ptr .align 1 _Z24matrix_tiling_coalescingPiS_S_i_param_0,
	.param .u64 .ptr .align 1 _Z24matrix_tiling_coalescingPiS_S_i_param_1,
	.param .u64 .ptr .align 1 _Z24matrix_tiling_coalescingPiS_S_i_param_2,
	.param .u32 _Z24matrix_tiling_coalescingPiS_S_i_param_3
)
{
	.reg .pred 	%p<2>;
	.reg .b32 	%r<124>;
	.reg .b64 	%rd<13>;
	// demoted variable
	.shared .align 4 .b8 _ZZ24matrix_tiling_coalescingPiS_S_iE5ATile[4096];
	// demoted variable
	.shared .align 4 .b8 _ZZ24matrix_tiling_coalescingPiS_S_iE5BTile[4096];
	ld.param.u64 	%rd1, [_Z24matrix_tiling_coalescingPiS_S_i_param_0];
	ld.param.u64 	%rd2, [_Z24matrix_tiling_coalescingPiS_S_i_param_1];
	ld.param.u64 	%rd3, [_Z24matrix_tiling_coalescingPiS_S_i_param_2];
	ld.param.u32 	%r7, [_Z24matrix_tiling_coalescingPiS_S_i_param_3];
	mov.u32 	%r9, %ctaid.y;
	mov.u32 	%r10, %ntid.y;
	mov.u32 	%r1, %tid.y;
	mad.lo.s32 	%r2, %r9, %r10, %r1;
	mov.u32 	%r11, %ctaid.x;
	mov.u32 	%r12, %ntid.x;
	mov.u32 	%r3, %tid.x;
	mad.lo.s32 	%r4, %r11, %r12, %r3;
	mov.b32 	%r123, 0;
	max.s32 	%r13, %r2, %r4;
	setp.ge.s32 	%p1, %r13, %r7;
	@%p1 bra 	$L__BB3_2;
	cvta.to.global.u64 	%rd4, %rd1;
	cvta.to.global.u64 	%rd5, %rd2;
	shl.b32 	%r14, %r3, 5;
	add.s32 	%r15, %r2, %r14;
	mul.wide.u32 	%rd6, %r15, 4;
	add.s64 	%rd7, %rd4, %rd6;
	ld.global.u32 	%r16, [%rd7];
	shl.b32 	%r17, %r1, 7;
	mov.u32 	%r18, _ZZ24matrix_tiling_coalescingPiS_S_iE5ATile;
	add.s32 	%r19, %r18, %r17;
	shl.b32 	%r20, %r3, 2;
	add.s32 	%r21, %r19, %r20;
	st.shared.u32 	[%r21], %r16;
	mad.lo.s32 	%r22, %r7, %r1, %r4;
	mul.wide.u32 	%rd8, %r22, 4;
	add.s64 	%rd9, %rd5, %rd8;
	ld.global.u32 	%r23, [%rd9];
	mov.u32 	%r24, _ZZ24matrix_tiling_coalescingPiS_S_iE5BTile;
	add.s32 	%r25, %r24, %r20;
	add.s32 	%r26, %r25, %r17;
	st.shared.u32 	[%r26], %r23;
	bar.sync 	0;
	ld.shared.u32 	%r27, [%r19];
	ld.shared.u32 	%r28, [%r25];
	mul.lo.s32 	%r29, %r28, %r27;
	ld.shared.u32 	%r30, [%r19+4];
	ld.shared.u32 	%r31, [%r25+128];
	mad.lo.s32 	%r32, %r31, %r30, %r29;
	ld.shared.u32 	%r33, [%r19+8];
	ld.shared.u32 	%r34, [%r25+256];
	mad.lo.s32 	%r35, %r34, %r33, %r32;
	ld.shared.u32 	%r36, [%r19+12];
	ld.shared.u32 	%r37, [%r25+384];
	mad.lo.s32 	%r38, %r37, %r36, %r35;
	ld.shared.u32 	%r39, [%r19+16];
	ld.shared.u32 	%r40, [%r25+512];
	mad.lo.s32 	%r41, %r40, %r39, %r38;
	ld.shared.u32 	%r42, [%r19+20];
	ld.shared.u32 	%r43, [%r25+640];
	mad.lo.s32 	%r44, %r43, %r42, %r41;
	ld.shared.u32 	%r45, [%r19+24];
	ld.shared.u32 	%r46, [%r25+768];
	mad.lo.s32 	%r47, %r46, %r45, %r44;
	ld.shared.u32 	%r48, [%r19+28];
	ld.shared.u32 	%r49, [%r25+896];
	mad.lo.s32 	%r50, %r49, %r48, %r47;
	ld.shared.u32 	%r51, [%r19+32];
	ld.shared.u32 	%r52, [%r25+1024];
	mad.lo.s32 	%r53, %r52, %r51, %r50;
	ld.shared.u32 	%r54, [%r19+36];
	ld.shared.u32 	%r55, [%r25+1152];
	mad.lo.s32 	%r56, %r55, %r54, %r53;
	ld.shared.u32 	%r57, [%r19+40];
	ld.shared.u32 	%r58, [%r25+1280];
	mad.lo.s32 	%r59, %r58, %r57, %r56;
	ld.shared.u32 	%r60, [%r19+44];
	ld.shared.u32 	%r61, [%r25+1408];
	mad.lo.s32 	%r62, %r61, %r60, %r59;
	ld.shared.u32 	%r63, [%r19+48];
	ld.shared.u32 	%r64, [%r25+1536];
	mad.lo.s32 	%r65, %r64, %r63, %r62;
	ld.shared.u32 	%r66, [%r19+52];
	ld.shared.u32 	%r67, [%r25+1664];
	mad.lo.s32 	%r68, %r67, %r66, %r65;
	ld.shared.u32 	%r69, [%r19+56];
	ld.shared.u32 	%r70, [%r25+1792];
	mad.lo.s32 	%r71, %r70, %r69, %r68;
	ld.shared.u32 	%r72, [%r19+60];
	ld.shared.u32 	%r73, [%r25+1920];
	mad.lo.s32 	%r74, %r73, %r72, %r71;
	ld.shared.u32 	%r75, [%r19+64];
	ld.shared.u32 	%r76, [%r25+2048];
	mad.lo.s32 	%r77, %r76, %r75, %r74;
	ld.shared.u32 	%r78, [%r19+68];
	ld.shared.u32 	%r79, [%r25+2176];
	mad.lo.s32 	%r80, %r79, %r78, %r77;
	ld.shared.u32 	%r81, [%r19+72];
	ld.shared.u32 	%r82, [%r25+2304];
	mad.lo.s32 	%r83, %r82, %r81, %r80;
	ld.shared.u32 	%r84, [%r19+76];
	ld.shared.u32 	%r85, [%r25+2432];
	mad.lo.s32 	%r86, %r85, %r84, %r83;
	ld.shared.u32 	%r87, [%r19+80];
	ld.shared.u32 	%r88, [%r25+2560];
	mad.lo.s32 	%r89, %r88, %r87, %r86;
	ld.shared.u32 	%r90, [%r19+84];
	ld.shared.u32 	%r91, [%r25+2688];
	mad.lo.s32 	%r92, %r91, %r90, %r89;
	ld.shared.u32 	%r93, [%r19+88];
	ld.shared.u32 	%r94, [%r25+2816];
	mad.lo.s32 	%r95, %r94, %r93, %r92;
	ld.shared.u32 	%r96, [%r19+92];
	ld.shared.u32 	%r97, [%r25+2944];
	mad.lo.s32 	%r98, %r97, %r96, %r95;
	ld.shared.u32 	%r99, [%r19+96];
	ld.shared.u32 	%r100, [%r25+3072];
	mad.lo.s32 	%r101, %r100, %r99, %r98;
	ld.shared.u32 	%r102, [%r19+100];
	ld.shared.u32 	%r103, [%r25+3200];
	mad.lo.s32 	%r104, %r103, %r102, %r101;
	ld.shared.u32 	%r105, [%r19+104];
	ld.shared.u32 	%r106, [%r25+3328];
	mad.lo.s32 	%r107, %r106, %r105, %r104;
	ld.shared.u32 	%r108, [%r19+108];
	ld.shared.u32 	%r109, [%r25+3456];
	mad.lo.s32 	%r110, %r109, %r108, %r107;
	ld.shared.u32 	%r111, [%r19+112];
	ld.shared.u32 	%r112, [%r25+3584];
	mad.lo.s32 	%r113, %r112, %r111, %r110;
	ld.shared.u32 	%r114, [%r19+116];
	ld.shared.u32 	%r115, [%r25+3712];
	mad.lo.s32 	%r116, %r115, %r114, %r113;
	ld.shared.u32 	%r117, [%r19+120];
	ld.shared.u32 	%r118, [%r25+3840];
	mad.lo.s32 	%r119, %r118, %r117, %r116;
	ld.shared.u32 	%r120, [%r19+124];
	ld.shared.u32 	%r121, [%r25+3968];
	mad.lo.s32 	%r123, %r121, %r120, %r119;
$L__BB3_2:
	cvta.to.global.u64 	%rd10, %rd3;
	mad.lo.s32 	%r122, %r7, %r2, %r4;
	mul.wide.s32 	%rd11, %r122, 4;
	add.s64 	%rd12, %rd10, %rd11;
	st.global.u32 	[%rd12], %r123;
	ret;

}


// ===== COMPILED SASS (sm_100) =====

	.target	sm_100

	.elftype	@"ET_EXEC"


//--------------------- .note.nv.tkinfo           --------------------------
	.section	.note.nv.tkinfo,"",@"SHT_NOTE"
	.sectionflags	@"SHF_NOTE_NV_TKINFO"
	.tkinfo
        /*0018*/ 	.word	0x00000002
        /*0030*/ 	.string	""
        /*0030*/ 	.string	"ptxas"
        /*0030*/ 	.string	"Cuda compilation tools, release 13.0, V13.0.88"
        /*0030*/ 	.string	"Build cuda_13.0.r13.0/compiler.36424714_0"
        /*0030*/ 	.string	"-arch sm_100 -m 64 "



//--------------------- .note.nv.cuinfo           --------------------------
	.section	.note.nv.cuinfo,"",@"SHT_NOTE"
	.sectionflags	@"SHF_NOTE_NV_CUINFO"
        /*0018*/ 	.short	0x0002
        /*001a*/ 	.short	0x0064
        /*001c*/ 	.short	0x0082
	.zero		2


//--------------------- .nv.info                  --------------------------
	.section	.nv.info,"",@"SHT_CUDA_INFO"
	.align	4


	//----- nvinfo : EIATTR_REGCOUNT
	.align		4
        /*0000*/ 	.byte	0x04, 0x2f
        /*0002*/ 	.short	(.L_1 - .L_0)
	.align		4
.L_0:
        /*0004*/ 	.word	index@(_Z12matrix_naivePiS_S_i)
        /*0008*/ 	.word	0x0000001e


	//----- nvinfo : EIATTR_FRAME_SIZE
	.align		4
.L_1:
        /*000c*/ 	.byte	0x04, 0x11
        /*000e*/ 	.short	(.L_3 - .L_2)
	.align		4
.L_2:
        /*0010*/ 	.word	index@(_Z12matrix_naivePiS_S_i)
        /*0014*/ 	.word	0x00000000


	//----- nvinfo : EIATTR_REGCOUNT
	.align		4
.L_3:
        /*0018*/ 	.byte	0x04, 0x2f
        /*001a*/ 	.short	(.L_5 - .L_4)
	.align		4
.L_4:
        /*001c*/ 	.word	index@(_Z17matrix_coalescingPiS_S_i)
        /*0020*/ 	.word	0x00000020


	//----- nvinfo : EIATTR_FRAME_SIZE
	.align		4
.L_5:
        /*0024*/ 	.byte	0x04, 0x11
        /*0026*/ 	.short	(.L_7 - .L_6)
	.align		4
.L_6:
        /*0028*/ 	.word	index@(_Z17matrix_coalescingPiS_S_i)
        /*002c*/ 	.word	0x00000000


	//----- nvinfo : EIATTR_REGCOUNT
	.align		4
.L_7:
        /*0030*/ 	.byte	0x04, 0x2f
        /*0032*/ 	.short	(.L_9 - .L_8)
	.align		4
.L_8:
        /*0034*/ 	.word	index@(_Z13matrix_tilingPiS_S_i)
        /*0038*/ 	.word	0x0000001d


	//----- nvinfo : EIATTR_FRAME_SIZE
	.align		4
.L_9:
        /*003c*/ 	.byte	0x04, 0x11
        /*003e*/ 	.short	(.L_11 - .L_10)
	.align		4
.L_10:
        /*0040*/ 	.word	index@(_Z13matrix_tilingPiS_S_i)
        /*0044*/ 	.word	0x00000000


	//----- nvinfo : EIATTR_REGCOUNT
	.align		4
.L_11:
        /*0048*/ 	.byte	0x04, 0x2f
        /*004a*/ 	.short	(.L_13 - .L_12)
	.align		4
.L_12:
        /*004c*/ 	.word	index@(_Z24matrix_tiling_coalescingPiS_S_i)
        /*0050*/ 	.word	0x0000001e


	//----- nvinfo : EIATTR_FRAME_SIZE
	.align		4
.L_13:
        /*0054*/ 	.byte	0x04, 0x11
        /*0056*/ 	.short	(.L_15 - .L_14)
	.align		4
.L_14:
        /*0058*/ 	.word	index@(_Z24matrix_tiling_coalescingPiS_S_i)
        /*005c*/ 	.word	0x00000000


	//----- nvinfo : EIATTR_MIN_STACK_SIZE
	.align		4
.L_15:
        /*0060*/ 	.byte	0x04, 0x12
        /*0062*/ 	.short	(.L_17 - .L_16)
	.align		4
.L_16:
        /*0064*/ 	.word	index@(_Z24matrix_tiling_coalescingPiS_S_i)
        /*0068*/ 	.word	0x00000000


	//----- nvinfo : EIATTR_MIN_STACK_SIZE
	.align		4
.L_17:
        /*006c*/ 	.byte	0x04, 0x12
        /*006e*/ 	.short	(.L_19 - .L_18)
	.align		4
.L_18:
        /*0070*/ 	.word	index@(_Z13matrix_tilingPiS_S_i)
        /*0074*/ 	.word	0x00000000


	//----- nvinfo : EIATTR_MIN_STACK_SIZE
	.align		4
.L_19:
        /*0078*/ 	.byte	0x04, 0x12
        /*007a*/ 	.short	(.L_21 - .L_20)
	.align		4
.L_20:
        /*007c*/ 	.word	index@(_Z17matrix_coalescingPiS_S_i)
        /*0080*/ 	.word	0x00000000


	//----- nvinfo : EIATTR_MIN_STACK_SIZE
	.align		4
.L_21:
        /*0084*/ 	.byte	0x04, 0x12
        /*0086*/ 	.short	(.L_23 - .L_22)
	.align		4
.L_22:
        /*0088*/ 	.word	index@(_Z12matrix_naivePiS_S_i)
        /*008c*/ 	.word	0x00000000
.L_23:


//--------------------- .nv.compat                --------------------------
	.section	.nv.compat,"",@"SHT_CUDA_COMPAT_INFO"
	.align	4
        /*0000*/ 	.byte	0x02, 0x09, 0x00, 0x00, 0x02, 0x02, 0x01, 0x00, 0x02, 0x05, 0x05, 0x00, 0x03, 0x07, 0x01, 0x01
        /*0010*/ 	.byte	0x02, 0x03, 0x00, 0x00, 0x02, 0x06, 0x01, 0x00, 0x04, 0x0b, 0x08, 0x00, 0x09, 0x00, 0x00, 0x00
        /*0020*/ 	.byte	0x00, 0x00, 0x00, 0x00


//--------------------- .nv.info._Z24matrix_tiling_coalescingPiS_S_i --------------------------
	.section	.nv.info._Z24matrix_tiling_coalescingPiS_S_i,"",@"SHT_CUDA_INFO"
	.sectionflags	@""
	.align	4


	//----- nvinfo : EIATTR_CUDA_API_VERSION
	.align		4
        /*0000*/ 	.byte	0x04, 0x37
        /*0002*/ 	.short	(.L_25 - .L_24)
.L_24:
        /*0004*/ 	.word	0x00000082


	//----- nvinfo : EIATTR_KPARAM_INFO
	.align		4
.L_25:
        /*0008*/ 	.byte	0x04, 0x17
        /*000a*/ 	.short	(.L_27 - .L_26)
.L_26:
        /*000c*/ 	.word	0x00000000
        /*0010*/ 	.short	0x0003
        /*0012*/ 	.short	0x0018
        /*0014*/ 	.byte	0x00, 0xf0, 0x11, 0x00


	//----- nvinfo : EIATTR_KPARAM_INFO
	.align		4
.L_27:
        /*0018*/ 	.byte	0x04, 0x17
        /*001a*/ 	.short	(.L_29 - .L_28)
.L_28:
        /*001c*/ 	.word	0x00000000
        /*0020*/ 	.short	0x0002
        /*0022*/ 	.short	0x0010
        /*0024*/ 	.byte	0x00, 0xf5, 0x21, 0x00


	//----- nvinfo : EIATTR_KPARAM_INFO
	.align		4
.L_29:
        /*0028*/ 	.byte	0x04, 0x17
        /*002a*/ 	.short	(.L_31 - .L_30)
.L_30:
        /*002c*/ 	.word	0x00000000
        /*0030*/ 	.short	0x0001
        /*0032*/ 	.short	0x0008
        /*0034*/ 	.byte	0x00, 0xf5, 0x21, 0x00


	//----- nvinfo : EIATTR_KPARAM_INFO
	.align		4
.L_31:
        /*0038*/ 	.byte	0x04, 0x17
        /*003a*/ 	.short	(.L_33 - .L_32)
.L_32:
        /*003c*/ 	.word	0x00000000
        /*0040*/ 	.short	0x0000
        /*0042*/ 	.short	0x0000
        /*0044*/ 	.byte	0x00, 0xf5, 0x21, 0x00


	//----- nvinfo : EIATTR_SPARSE_MMA_MASK
	.align		4
.L_33:
        /*0048*/ 	.byte	0x03, 0x50
        /*004a*/ 	.short	0x0000


	//----- nvinfo : EIATTR_MAXREG_COUNT
	.align		4
        /*004c*/ 	.byte	0x03, 0x1b
        /*004e*/ 	.short	0x00ff


	//----- nvinfo : EIATTR_NUM_BARRIERS
	.align		4
        /*0050*/ 	.byte	0x02, 0x4c
        /*0052*/ 	.byte	0x01
	.zero		1


	//----- nvinfo : EIATTR_MERCURY_ISA_VERSION
	.align		4
        /*0054*/ 	.byte	0x03, 0x5f
        /*0056*/ 	.short	0x0101


	//----- nvinfo : EIATTR_VRC_CTA_INIT_COUNT
	.align		4
        /*0058*/ 	.byte	0x02, 0x4a
	.zero		1
	.zero		1


	//----- nvinfo : EIATTR_EXIT_INSTR_OFFSETS
	.align		4
        /*005c*/ 	.byte	0x04, 0x1c
        /*005e*/ 	.short	(.L_35 - .L_34)


	//   ....[0]....
.L_34:
        /*0060*/ 	.word	0x00000700


	//----- nvinfo : EIATTR_CRS_STACK_SIZE
	.align		4
.L_35:
        /*0064*/ 	.byte	0x04, 0x1e
        /*0066*/ 	.short	(.L_37 - .L_36)
.L_36:
        /*0068*/ 	.word	0x00000000


	//----- nvinfo : EIATTR_CBANK_PARAM_SIZE
	.align		4
.L_37:
        /*006c*/ 	.byte	0x03, 0x19
        /*006e*/ 	.short	0x001c


	//----- nvinfo : EIATTR_PARAM_CBANK
	.align		4
        /*0070*/ 	.byte	0x04, 0x0a
        /*0072*/ 	.short	(.L_39 - .L_38)
	.align		4
.L_38:
        /*0074*/ 	.word	index@(.nv.constant0._Z24matrix_tiling_coalescingPiS_S_i)
        /*0078*/ 	.short	0x0380
        /*007a*/ 	.short	0x001c


	//----- nvinfo : EIATTR_SW_WAR
	.align		4
.L_39:
        /*007c*/ 	.byte	0x04, 0x36
        /*007e*/ 	.short	(.L_41 - .L_40)
.L_40:
        /*0080*/ 	.word	0x00000008
.L_41:


//--------------------- .nv.info._Z13matrix_tilingPiS_S_i --------------------------
	.section	.nv.info._Z13matrix_tilingPiS_S_i,"",@"SHT_CUDA_INFO"
	.sectionflags	@""
	.align	4


	//----- nvinfo : EIATTR_CUDA_API_VERSION
	.align		4
        /*0000*/ 	.byte	0x04, 0x37
        /*0002*/ 	.short	(.L_43 - .L_42)
.L_42:
        /*0004*/ 	.word	0x00000082


	//----- nvinfo : EIATTR_KPARAM_INFO
	.align		4
.L_43:
        /*0008*/ 	.byte	0x04, 0x17
        /*000a*/ 	.short	(.L_45 - .L_44)
.L_44:
        /*000c*/ 	.word	0x00000000
        /*0010*/ 	.short	0x0003
        /*0012*/ 	.short	0x0018
        /*0014*/ 	.byte	0x00, 0xf0, 0x11, 0x00


	//----- nvinfo : EIATTR_KPARAM_INFO
	.align		4
.L_45:
        /*0018*/ 	.byte	0x04, 0x17
        /*001a*/ 	.short	(.L_47 - .L_46)
.L_46:
        /*001c*/ 	.word	0x00000000
        /*0020*/ 	.short	0x0002
        /*0022*/ 	.short	0x0010
        /*0024*/ 	.byte	0x00, 0xf5, 0x21, 0x00


	//----- nvinfo : EIATTR_KPARAM_INFO
	.align		4
.L_47:
        /*0028*/ 	.byte	0x04, 0x17
        /*002a*/ 	.short	(.L_49 - .L_48)
.L_48:
        /*002c*/ 	.word	0x00000000
        /*0030*/ 	.short	0x0001
        /*0032*/ 	.short	0x0008
        /*0034*/ 	.byte	0x00, 0xf5, 0x21, 0x00


	//----- nvinfo : EIATTR_KPARAM_INFO
	.align		4
.L_49:
        /*0038*/ 	.byte	0x04, 0x17
        /*003a*/ 	.short	(.L_51 - .L_50)
.L_50:
        /*003c*/ 	.word	0x00000000
        /*0040*/ 	.short	0x0000
        /*0042*/ 	.short	0x0000
        /*0044*/ 	.byte	0x00, 0xf5, 0x21, 0x00


	//----- nvinfo : EIATTR_SPARSE_MMA_MASK
	.align		4
.L_51:
        /*0048*/ 	.byte	0x03, 0x50
        /*004a*/ 	.short	0x0000


	//----- nvinfo : EIATTR_MAXREG_COUNT
	.align		4
        /*004c*/ 	.byte	0x03, 0x1b
        /*004e*/ 	.short	0x00ff


	//----- nvinfo : EIATTR_NUM_BARRIERS
	.align		4
        /*0050*/ 	.byte	0x02, 0x4c
        /*0052*/ 	.byte	0x01
	.zero		1


	//----- nvinfo : EIATTR_MERCURY_ISA_VERSION
	.align		4
        /*0054*/ 	.byte	0x03, 0x5f
        /*0056*/ 	.short	0x0101


	//----- nvinfo : EIATTR_VRC_CTA_INIT_COUNT
	.align		4
        /*0058*/ 	.byte	0x02, 0x4a
	.zero		1
	.zero		1


	//----- nvinfo : EIATTR_EXIT_INSTR_OFFSETS
	.align		4
        /*005c*/ 	.byte	0x04, 0x1c
        /*005e*/ 	.short	(.L_53 - .L_52)


	//   ....[0]....
.L_52:
        /*0060*/ 	.word	0x00000090


	//   ....[1]....
        /*0064*/ 	.word	0x00000860


	//----- nvinfo : EIATTR_CRS_STACK_SIZE
	.align		4
.L_53:
        /*0068*/ 	.byte	0x04, 0x1e
        /*006a*/ 	.short	(.L_55 - .L_54)
.L_54:
        /*006c*/ 	.word	0x00000000


	//----- nvinfo : EIATTR_CBANK_PARAM_SIZE
	.align		4
.L_55:
        /*0070*/ 	.byte	0x03, 0x19
        /*0072*/ 	.short	0x001c


	//----- nvinfo : EIATTR_PARAM_CBANK
	.align		4
        /*0074*/ 	.byte	0x04, 0x0a
        /*0076*/ 	.short	(.L_57 - .L_56)
	.align		4
.L_56:
        /*0078*/ 	.word	index@(.nv.constant0._Z13matrix_tilingPiS_S_i)
        /*007c*/ 	.short	0x0380
        /*007e*/ 	.short	0x001c


	//----- nvinfo : EIATTR_SW_WAR
	.align		4
.L_57:
        /*0080*/ 	.byte	0x04, 0x36
        /*0082*/ 	.short	(.L_59 - .L_58)
.L_58:
        /*0084*/ 	.word	0x00000008
.L_59:


//--------------------- .nv.info._Z17matrix_coalescingPiS_S_i --------------------------
	.section	.nv.info._Z17matrix_coalescingPiS_S_i,"",@"SHT_CUDA_INFO"
	.sectionflags	@""
	.align	4


	//----- nvinfo : EIATTR_CUDA_API_VERSION
	.align		4
        /*0000*/ 	.byte	0x04, 0x37
        /*0002*/ 	.short	(.L_61 - .L_60)
.L_60:
        /*0004*/ 	.word	0x00000082


	//----- nvinfo : EIATTR_KPARAM_INFO
	.align		4
.L_61:
        /*0008*/ 	.byte	0x04, 0x17
        /*000a*/ 	.short	(.L_63 - .L_62)
.L_62:
        /*000c*/ 	.word	0x00000000
        /*0010*/ 	.short	0x0003
        /*0012*/ 	.short	0x0018
        /*0014*/ 	.byte	0x00, 0xf0, 0x11, 0x00


	//----- nvinfo : EIATTR_KPARAM_INFO
	.align		4
.L_63:
        /*0018*/ 	.byte	0x04, 0x17
        /*001a*/ 	.short	(.L_65 - .L_64)
.L_64:
        /*001c*/ 	.word	0x00000000
        /*0020*/ 	.short	0x0002
        /*0022*/ 	.short	0x0010
        /*0024*/ 	.byte	0x00, 0xf5, 0x21, 0x00


	//----- nvinfo : EIATTR_KPARAM_INFO
	.align		4
.L_65:
        /*0028*/ 	.byte	0x04, 0x17
        /*002a*/ 	.short	(.L_67 - .L_66)
.L_66:
        /*002c*/ 	.word	0x00000000
        /*0030*/ 	.short	0x0001
        /*0032*/ 	.short	0x0008
        /*0034*/ 	.byte	0x00, 0xf5, 0x21, 0x00


	//----- nvinfo : EIATTR_KPARAM_INFO
	.align		4
.L_67:
        /*0038*/ 	.byte	0x04, 0x17
        /*003a*/ 	.short	(.L_69 - .L_68)
.L_68:
        /*003c*/ 	.word	0x00000000
        /*0040*/ 	.short	0x0000
        /*0042*/ 	.short	0x0000
        /*0044*/ 	.byte	0x00, 0xf5, 0x21, 0x00


	//----- nvinfo : EIATTR_SPARSE_MMA_MASK
	.align		4
.L_69:
        /*0048*/ 	.byte	0x03, 0x50
        /*004a*/ 	.short	0x0000


	//----- nvinfo : EIATTR_MAXREG_COUNT
	.align		4
        /*004c*/ 	.byte	0x03, 0x1b
        /*004e*/ 	.short	0x00ff


	//----- nvinfo : EIATTR_MERCURY_ISA_VERSION
	.align		4
        /*0050*/ 	.byte	0x03, 0x5f
        /*0052*/ 	.short	0x0101


	//----- nvinfo : EIATTR_VRC_CTA_INIT_COUNT
	.align		4
        /*0054*/ 	.byte	0x02, 0x4a
	.zero		1
	.zero		1


	//----- nvinfo : EIATTR_EXIT_INSTR_OFFSETS
	.align		4
        /*0058*/ 	.byte	0x04, 0x1c
        /*005a*/ 	.short	(.L_71 - .L_70)


	//   ....[0]....
.L_70:
        /*005c*/ 	.word	0x00000a60


	//----- nvinfo : EIATTR_CRS_STACK_SIZE
	.align		4
.L_71:
        /*0060*/ 	.byte	0x04, 0x1e
        /*0062*/ 	.short	(.L_73 - .L_72)
.L_72:
        /*0064*/ 	.word	0x00000000


	//----- nvinfo : EIATTR_CBANK_PARAM_SIZE
	.align		4
.L_73:
        /*0068*/ 	.byte	0x03, 0x19
        /*006a*/ 	.short	0x001c


	//----- nvinfo : EIATTR_PARAM_CBANK
	.align		4
        /*006c*/ 	.byte	0x04, 0x0a
        /*006e*/ 	.short	(.L_75 - .L_74)
	.align		4
.L_74:
        /*0070*/ 	.word	index@(.nv.constant0._Z17matrix_coalescingPiS_S_i)
        /*0074*/ 	.short	0x0380
        /*0076*/ 	.short	0x001c


	//----- nvinfo : EIATTR_SW_WAR
	.align		4
.L_75:
        /*0078*/ 	.byte	0x04, 0x36
        /*007a*/ 	.short	(.L_77 - .L_76)
.L_76:
        /*007c*/ 	.word	0x00000008
.L_77:


//--------------------- .nv.info._Z12matrix_naivePiS_S_i --------------------------
	.section	.nv.info._Z12matrix_naivePiS_S_i,"",@"SHT_CUDA_INFO"
	.sectionflags	@""
	.align	4


	//----- nvinfo : EIATTR_CUDA_API_VERSION
	.align		4
        /*0000*/ 	.byte	0x04, 0x37
        /*0002*/ 	.short	(.L_79 - .L_78)
.L_78:
        /*0004*/ 	.word	0x00000082


	//----- nvinfo : EIATTR_KPARAM_INFO
	.align		4
.L_79:
        /*0008*/ 	.byte	0x04, 0x17
        /*000a*/ 	.short	(.L_81 - .L_80)
.L_80:
        /*000c*/ 	.word	0x00000000
        /*0010*/ 	.short	0x0003
        /*0012*/ 	.short	0x0018
        /*0014*/ 	.byte	0x00, 0xf0, 0x11, 0x00


	//----- nvinfo : EIATTR_KPARAM_INFO
	.align		4
.L_81:
        /*0018*/ 	.byte	0x04, 0x17
        /*001a*/ 	.short	(.L_83 - .L_82)
.L_82:
        /*001c*/ 	.word	0x00000000
        /*0020*/ 	.short	0x0002
        /*0022*/ 	.short	0x0010
        /*0024*/ 	.byte	0x00, 0xf5, 0x21, 0x00


	//----- nvinfo : EIATTR_KPARAM_INFO
	.align		4
.L_83:
        /*0028*/ 	.byte	0x04, 0x17
        /*002a*/ 	.short	(.L_85 - .L_84)
.L_84:
        /*002c*/ 	.word	0x00000000
        /*0030*/ 	.short	0x0001
        /*0032*/ 	.short	0x0008
        /*0034*/ 	.byte	0x00, 0xf5, 0x21, 0x00


	//----- nvinfo : EIATTR_KPARAM_INFO
	.align		4
.L_85:
        /*0038*/ 	.byte	0x04, 0x17
        /*003a*/ 	.short	(.L_87 - .L_86)
.L_86:
        /*003c*/ 	.word	0x00000000
        /*0040*/ 	.short	0x0000
        /*0042*/ 	.short	0x0000
        /*0044*/ 	.byte	0x00, 0xf5, 0x21, 0x00


	//----- nvinfo : EIATTR_SPARSE_MMA_MASK
	.align		4
.L_87:
        /*0048*/ 	.byte	0x03, 0x50
        /*004a*/ 	.short	0x0000


	//----- nvinfo : EIATTR_MAXREG_COUNT
	.align		4
        /*004c*/ 	.byte	0x03, 0x1b
        /*004e*/ 	.short	0x00ff


	//----- nvinfo : EIATTR_MERCURY_ISA_VERSION
	.align		4
        /*0050*/ 	.byte	0x03, 0x5f
        /*0052*/ 	.short	0x0101


	//----- nvinfo : EIATTR_VRC_CTA_INIT_COUNT
	.align		4
        /*0054*/ 	.byte	0x02, 0x4a
	.zero		1
	.zero		1


	//----- nvinfo : EIATTR_EXIT_INSTR_OFFSETS
	.align		4
        /*0058*/ 	.byte	0x04, 0x1c
        /*005a*/ 	.short	(.L_89 - .L_88)


	//   ....[0]....
.L_88:
        /*005c*/ 	.word	0x00000b00


	//----- nvinfo : EIATTR_CRS_STACK_SIZE
	.align		4
.L_89:
        /*0060*/ 	.byte	0x04, 0x1e
        /*0062*/ 	.short	(.L_91 - .L_90)
.L_90:
        /*0064*/ 	.word	0x00000000


	//----- nvinfo : EIATTR_CBANK_PARAM_SIZE
	.align		4
.L_91:
        /*0068*/ 	.byte	0x03, 0x19
        /*006a*/ 	.short	0x001c


	//----- nvinfo : EIATTR_PARAM_CBANK
	.align		4
        /*006c*/ 	.byte	0x04, 0x0a
        /*006e*/ 	.short	(.L_93 - .L_92)
	.align		4
.L_92:
        /*0070*/ 	.word	index@(.nv.constant0._Z12matrix_naivePiS_S_i)
        /*0074*/ 	.short	0x0380
        /*0076*/ 	.short	0x001c


	//----- nvinfo : EIATTR_SW_WAR
	.align		4
.L_93:
        /*0078*/ 	.byte	0x04, 0x36
        /*007a*/ 	.short	(.L_95 - .L_94)
.L_94:
        /*007c*/ 	.word	0x00000008
.L_95:


//--------------------- .nv.callgraph             --------------------------
	.section	.nv.callgraph,"",@"SHT_CUDA_CALLGRAPH"
	.align	4
	.sectionentsize	8
	.align		4
        /*0000*/ 	.word	0x00000000
	.align		4
        /*0004*/ 	.word	0xffffffff
	.align		4
        /*0008*/ 	.word	0x00000000
	.align		4
        /*000c*/ 	.word	0xfffffffe
	.align		4
        /*0010*/ 	.word	0x00000000
	.align		4
        /*0014*/ 	.word	0xfffffffd
	.align		4
        /*0018*/ 	.word	0x00000000
	.align		4
        /*001c*/ 	.word	0xfffffffc


//--------------------- .text._Z24matrix_tiling_coalescingPiS_S_i --------------------------
	.section	.text._Z24matrix_tiling_coalescingPiS_S_i,"ax",@progbits
	.align	128
        .global         _Z24matrix_tiling_coalescingPiS_S_i
        .type           _Z24matrix_tiling_coalescingPiS_S_i,@function
        .size           _Z24matrix_tiling_coalescingPiS_S_i,(.L_x_18 - _Z24matrix_tiling_coalescingPiS_S_i)
        .other          _Z24matrix_tiling_coalescingPiS_S_i,@"STO_CUDA_ENTRY STV_DEFAULT"
_Z24matrix_tiling_coalescingPiS_S_i:
.text._Z24matrix_tiling_coalescingPiS_S_i:
[----:B------:R-:W-:Y:S01]  /*0000*/  LDC R1, c[0x0][0x37c] ;  /* 0x0000df00ff017b82 */ /* 0x000fe20000000800 */
[----:B------:R-:W0:Y:S07]  /*0010*/  S2R R11, SR_TID.Y ;  /* 0x00000000000b7919 */ /* 0x000e2e0000002200 */
[----:B------:R-:W0:Y:S01]  /*0020*/  LDC R0, c[0x0][0x364] ;  /* 0x0000d900ff007b82 */ /* 0x000e220000000800 */
[----:B------:R-:W1:Y:S01]  /*0030*/  LDCU UR7, c[0x0][0x398] ;  /* 0x00007300ff0777ac */ /* 0x000e620008000800 */
[----:B------:R-:W-:Y:S01]  /*0040*/  HFMA2 R7, -RZ, RZ, 0, 0 ;  /* 0x00000000ff077431 */ /* 0x000fe200000001ff */
[----:B------:R-:W2:Y:S01]  /*0050*/  S2R R13, SR_TID.X ;  /* 0x00000000000d7919 */ /* 0x000ea20000002100 */
[----:B------:R-:W3:Y:S04]  /*0060*/  LDCU.64 UR8, c[0x0][0x358] ;  /* 0x00006b00ff0877ac */ /* 0x000ee80008000a00 */
[----:B------:R-:W0:Y:S08]  /*0070*/  S2UR UR4, SR_CTAID.Y ;  /* 0x00000000000479c3 */ /* 0x000e300000002600 */
[----:B------:R-:W2:Y:S08]  /*0080*/  S2UR UR5, SR_CTAID.X ;  /* 0x00000000000579c3 */ /* 0x000eb00000002500 */
[----:B------:R-:W2:Y:S08]  /*0090*/  LDC R3, c[0x0][0x360] ;  /* 0x0000d800ff037b82 */ /* 0x000eb00000000800 */
[----:B------:R-:W4:Y:S01]  /*00a0*/  LDC.64 R26, c[0x0][0x390] ;  /* 0x0000e400ff1a7b82 */ /* 0x000f220000000a00 */
[----:B0-----:R-:W-:-:S02]  /*00b0*/  IMAD R0, R0, UR4, R11 ;  /* 0x0000000400007c24 */ /* 0x001fc4000f8e020b */
[----:B--2---:R-:W-:-:S04]  /*00c0*/  IMAD R3, R3, UR5, R13 ;  /* 0x0000000503037c24 */ /* 0x004fc8000f8e020d */
[C---:B-1----:R-:W-:Y:S01]  /*00d0*/  IMAD R5, R0.reuse, UR7, R3 ;  /* 0x0000000700057c24 */ /* 0x042fe2000f8e0203 */
[----:B------:R-:W-:-:S03]  /*00e0*/  VIMNMX R2, PT, PT, R0, R3, !PT ;  /* 0x0000000300027248 */ /* 0x000fc60007fe0100 */
[----:B----4-:R-:W-:Y:S01]  /*00f0*/  IMAD.WIDE R26, R5, 0x4, R26 ;  /* 0x00000004051a7825 */ /* 0x010fe200078e021a */
[----:B------:R-:W-:-:S13]  /*0100*/  ISETP.GE.AND P0, PT, R2, UR7, PT ;  /* 0x0000000702007c0c */ /* 0x000fda000bf06270 */
[----:B---3--:R-:W-:Y:S05]  /*0110*/  @P0 BRA `(.L_x_0) ;  /* 0x0000000400740947 */ /* 0x008fea0003800000 */
[----:B------:R-:W0:Y:S01]  /*0120*/  LDC.64 R4, c[0x0][0x380] ;  /* 0x0000e000ff047b82 */ /* 0x000e220000000a00 */
[----:B------:R-:W-:Y:S01]  /*0130*/  LEA R9, R13, R0, 0x5 ;  /* 0x000000000d097211 */ /* 0x000fe200078e28ff */
[----:B------:R-:W-:-:S06]  /*0140*/  IMAD R3, R11, UR7, R3 ;  /* 0x000000070b037c24 */ /* 0x000fcc000f8e0203 */
[----:B------:R-:W1:Y:S01]  /*0150*/  LDC.64 R6, c[0x0][0x388] ;  /* 0x0000e200ff067b82 */ /* 0x000e620000000a00 */
[----:B0-----:R-:W-:-:S06]  /*0160*/  IMAD.WIDE.U32 R4, R9, 0x4, R4 ;  /* 0x0000000409047825 */ /* 0x001fcc00078e0004 */
[----:B------:R-:W2:Y:S01]  /*0170*/  LDG.E R4, desc[UR8][R4.64] ;  /* 0x0000000804047981 */ /* 0x000ea2000c1e1900 */
[----:B-1----:R-:W-:-:S05]  /*0180*/  IMAD.WIDE.U32 R6, R3, 0x4, R6 ;  /* 0x0000000403067825 */ /* 0x002fca00078e0006 */
[----:B------:R-:W3:Y:S01]  /*0190*/  LDG.E R8, desc[UR8][R6.64] ;  /* 0x0000000806087981 */ /* 0x000ee2000c1e1900 */
[----:B------:R-:W0:Y:S01]  /*01a0*/  S2UR UR5, SR_CgaCtaId ;  /* 0x00000000000579c3 */ /* 0x000e220000008800 */
[----:B------:R-:W-:Y:S02]  /*01b0*/  UMOV UR4, 0x400 ;  /* 0x0000040000047882 */ /* 0x000fe40000000000 */
[----:B0-----:R-:W-:Y:S02]  /*01c0*/  ULEA UR6, UR5, UR4, 0x18 ;  /* 0x0000000405067291 */ /* 0x001fe4000f8ec0ff */
[----:B------:R-:W-:-:S04]  /*01d0*/  UIADD3 UR4, UPT, UPT, UR4, 0x1000, URZ ;  /* 0x0000100004047890 */ /* 0x000fc8000fffe0ff */
[----:B------:R-:W-:Y:S01]  /*01e0*/  ULEA UR4, UR5, UR4, 0x18 ;  /* 0x0000000405047291 */ /* 0x000fe2000f8ec0ff */
[----:B------:R-:W-:-:S04]  /*01f0*/  LEA R2, R11, UR6, 0x7 ;  /* 0x000000060b027c11 */ /* 0x000fc8000f8e38ff */
[C---:B------:R-:W-:Y:S02]  /*0200*/  LEA R3, R13.reuse, R2, 0x2 ;  /* 0x000000020d037211 */ /* 0x040fe400078e10ff */
[----:B------:R-:W-:Y:S01]  /*0210*/  LEA R0, R13, UR4, 0x2 ;  /* 0x000000040d007c11 */ /* 0x000fe2000f8e10ff */
[----:B------:R-:W-:Y:S05]  /*0220*/  WARPSYNC.ALL ;  /* 0x0000000000007948 */ /* 0x000fea0003800000 */
[----:B------:R-:W-:Y:S01]  /*0230*/  LEA R9, R11, R0, 0x7 ;  /* 0x000000000b097211 */ /* 0x000fe200078e38ff */
[----:B--2---:R-:W-:Y:S04]  /*0240*/  STS [R3], R4 ;  /* 0x0000000403007388 */ /* 0x004fe80000000800 */
[----:B---3--:R-:W-:Y:S01]  /*0250*/  STS [R9], R8 ;  /* 0x0000000809007388 */ /* 0x008fe20000000800 */
[----:B------:R-:W-:Y:S06]  /*0260*/  BAR.SYNC.DEFER_BLOCKING 0x0 ;  /* 0x0000000000007b1d */ /* 0x000fec0000010000 */
[----:B------:R-:W-:Y:S04]  /*0270*/  LDS R19, [R0] ;  /* 0x0000000000137984 */ /* 0x000fe80000000800 */
[----:B------:R-:W0:Y:S04]  /*0280*/  LDS.128 R12, [R2] ;  /* 0x00000000020c7984 */ /* 0x000e280000000c00 */
[----:B------:R-:W1:Y:S04]  /*0290*/  LDS R20, [R0+0x80] ;  /* 0x0000800000147984 */ /* 0x000e680000000800 */
[----:B------:R-:W2:Y:S04]  /*02a0*/  LDS R23, [R0+0x100] ;  /* 0x0001000000177984 */ /* 0x000ea80000000800 */
[----:B------:R-:W3:Y:S04]  /*02b0*/  LDS R18, [R0+0x180] ;  /* 0x0001800000127984 */ /* 0x000ee80000000800 */
[----:B------:R-:W-:Y:S04]  /*02c0*/  LDS R17, [R0+0x200] ;  /* 0x0002000000117984 */ /* 0x000fe80000000800 */
[----:B------:R-:W4:Y:S04]  /*02d0*/  LDS.128 R4, [R2+0x10] ;  /* 0x0000100002047984 */ /* 0x000f280000000c00 */
[----:B------:R-:W5:Y:S04]  /*02e0*/  LDS R22, [R0+0x280] ;  /* 0x0002800000167984 */ /* 0x000f680000000800 */
[----:B------:R-:W5:Y:S04]  /*02f0*/  LDS R21, [R0+0x300] ;  /* 0x0003000000157984 */ /* 0x000f680000000800 */
[----:B------:R-:W5:Y:S04]  /*0300*/  LDS R24, [R0+0x380] ;  /* 0x0003800000187984 */ /* 0x000f680000000800 */
[----:B------:R-:W-:Y:S04]  /*0310*/  LDS R3, [R0+0x400] ;  /* 0x0004000000037984 */ /* 0x000fe80000000800 */
[----:B------:R-:W5:Y:S01]  /*0320*/  LDS.128 R8, [R2+0x20] ;  /* 0x0000200002087984 */ /* 0x000f620000000c00 */
[----:B0-----:R-:W-:-:S03]  /*0330*/  IMAD R12, R12, R19, RZ ;  /* 0x000000130c0c7224 */ /* 0x001fc600078e02ff */
[----:B------:R-:W0:Y:S01]  /*0340*/  LDS R16, [R0+0x480] ;  /* 0x0004800000107984 */ /* 0x000e220000000800 */
[----:B-1----:R-:W-:-:S03]  /*0350*/  IMAD R13, R20, R13, R12 ;  /* 0x0000000d140d7224 */ /* 0x002fc600078e020c */
[----:B------:R-:W1:Y:S01]  /*0360*/  LDS R19, [R0+0x500] ;  /* 0x0005000000137984 */ /* 0x000e620000000800 */
[----:B--2---:R-:W-:-:S03]  /*0370*/  IMAD R13, R23, R14, R13 ;  /* 0x0000000e170d7224 */ /* 0x004fc600078e020d */
[----:B------:R-:W2:Y:S01]  /*0380*/  LDS R20, [R0+0x580] ;  /* 0x0005800000147984 */ /* 0x000ea20000000800 */
[----:B---3--:R-:W-:-:S03]  /*0390*/  IMAD R18, R18, R15, R13 ;  /* 0x0000000f12127224 */ /* 0x008fc600078e020d */
[----:B------:R-:W-:Y:S04]  /*03a0*/  LDS R23, [R0+0x600] ;  /* 0x0006000000177984 */ /* 0x000fe80000000800 */
[----:B------:R-:W3:Y:S01]  /*03b0*/  LDS.128 R12, [R2+0x30] ;  /* 0x00003000020c7984 */ /* 0x000ee20000000c00 */
[----:B----4-:R-:W-:-:S03]  /*03c0*/  IMAD R4, R4, R17, R18 ;  /* 0x0000001104047224 */ /* 0x010fc600078e0212 */
[----:B------:R-:W4:Y:S01]  /*03d0*/  LDS R18, [R0+0x680] ;  /* 0x0006800000127984 */ /* 0x000f220000000800 */
[----:B-----5:R-:W-:-:S03]  /*03e0*/  IMAD R4, R22, R5, R4 ;  /* 0x0000000516047224 */ /* 0x020fc600078e0204 */
[----:B------:R-:W5:Y:S01]  /*03f0*/  LDS R17, [R0+0x700] ;  /* 0x0007000000117984 */ /* 0x000f620000000800 */
[----:B------:R-:W-:-:S03]  /*0400*/  IMAD R4, R21, R6, R4 ;  /* 0x0000000615047224 */ /* 0x000fc600078e0204 */
[----:B------:R-:W5:Y:S01]  /*0410*/  LDS R22, [R0+0x780] ;  /* 0x0007800000167984 */ /* 0x000f620000000800 */
[----:B------:R-:W-:-:S03]  /*0420*/  IMAD R24, R24, R7, R4 ;  /* 0x0000000718187224 */ /* 0x000fc600078e0204 */
[----:B------:R-:W-:Y:S04]  /*0430*/  LDS R21, [R0+0x800] ;  /* 0x0008000000157984 */ /* 0x000fe80000000800 */
[----:B------:R-:W5:Y:S01]  /*0440*/  LDS.128 R4, [R2+0x40] ;  /* 0x0000400002047984 */ /* 0x000f620000000c00 */
[----:B------:R-:W-:-:S03]  /*0450*/  IMAD R3, R8, R3, R24 ;  /* 0x0000000308037224 */ /* 0x000fc600078e0218 */
[----:B------:R-:W5:Y:S01]  /*0460*/  LDS R24, [R0+0x880] ;  /* 0x0008800000187984 */ /* 0x000f620000000800 */
[----:B0-----:R-:W-:-:S03]  /*0470*/  IMAD R9, R16, R9, R3 ;  /* 0x0000000910097224 */ /* 0x001fc600078e0203 */
[----:B------:R-:W0:Y:S01]  /*0480*/  LDS R3, [R0+0x900] ;  /* 0x0009000000037984 */ /* 0x000e220000000800 */
[----:B-1----:R-:W-:-:S03]  /*0490*/  IMAD R9, R19, R10, R9 ;  /* 0x0000000a13097224 */ /* 0x002fc600078e0209 */
[----:B------:R-:W1:Y:S01]  /*04a0*/  LDS R16, [R0+0x980] ;  /* 0x0009800000107984 */ /* 0x000e620000000800 */
[----:B--2---:R-:W-:-:S03]  /*04b0*/  IMAD R9, R20, R11, R9 ;  /* 0x0000000b14097224 */ /* 0x004fc600078e0209 */
[----:B------:R-:W-:Y:S01]  /*04c0*/  LDS R19, [R0+0xa00] ;  /* 0x000a000000137984 */ /* 0x000fe20000000800 */
[----:B---3--:R-:W-:-:S03]  /*04d0*/  IMAD R12, R12, R23, R9 ;  /* 0x000000170c0c7224 */ /* 0x008fc600078e0209 */
[----:B------:R-:W-:Y:S01]  /*04e0*/  LDS R20, [R0+0xb80] ;  /* 0x000b800000147984 */ /* 0x000fe20000000800 */
[----:B----4-:R-:W-:-:S03]  /*04f0*/  IMAD R12, R18, R13, R12 ;  /* 0x0000000d120c7224 */ /* 0x010fc600078e020c */
[----:B------:R-:W2:Y:S01]  /*0500*/  LDS.128 R8, [R2+0x50] ;  /* 0x0000500002087984 */ /* 0x000ea20000000c00 */
[----:B-----5:R-:W-:-:S03]  /*0510*/  IMAD R12, R17, R14, R12 ;  /* 0x0000000e110c7224 */ /* 0x020fc600078e020c */
[----:B------:R-:W3:Y:S01]  /*0520*/  LDS R18, [R0+0xa80] ;  /* 0x000a800000127984 */ /* 0x000ee20000000800 */
[----:B------:R-:W-:-:S03]  /*0530*/  IMAD R12, R22, R15, R12 ;  /* 0x0000000f160c7224 */ /* 0x000fc600078e020c */
[----:B------:R-:W4:Y:S04]  /*0540*/  LDS R17, [R0+0xb00] ;  /* 0x000b000000117984 */ /* 0x000f280000000800 */
[----:B------:R-:W-:Y:S01]  /*0550*/  LDS R22, [R0+0xc80] ;  /* 0x000c800000167984 */ /* 0x000fe20000000800 */
[----:B------:R-:W-:-:S03]  /*0560*/  IMAD R4, R4, R21, R12 ;  /* 0x0000001504047224 */ /* 0x000fc600078e020c */
[----:B------:R-:W-:Y:S01]  /*0570*/  LDS R23, [R0+0xd00] ;  /* 0x000d000000177984 */ /* 0x000fe20000000800 */
[----:B------:R-:W-:-:S03]  /*0580*/  IMAD R4, R24, R5, R4 ;  /* 0x0000000518047224 */ /* 0x000fc600078e0204 */
[----:B------:R-:W-:Y:S01]  /*0590*/  LDS R21, [R0+0xc00] ;  /* 0x000c000000157984 */ /* 0x000fe20000000800 */
[----:B0-----:R-:W-:-:S03]  /*05a0*/  IMAD R3, R3, R6, R4 ;  /* 0x0000000603037224 */ /* 0x001fc600078e0204 */
[----:B------:R-:W0:Y:S01]  /*05b0*/  LDS.128 R12, [R2+0x60] ;  /* 0x00006000020c7984 */ /* 0x000e220000000c00 */
[----:B-1----:R-:W-:-:S03]  /*05c0*/  IMAD R25, R16, R7, R3 ;  /* 0x0000000710197224 */ /* 0x002fc600078e0203 */
[----:B------:R-:W1:Y:S04]  /*05d0*/  LDS R24, [R0+0xd80] ;  /* 0x000d800000187984 */ /* 0x000e680000000800 */
[----:B------:R-:W-:Y:S04]  /*05e0*/  LDS R3, [R0+0xe00] ;  /* 0x000e000000037984 */ /* 0x000fe80000000800 */
[----:B------:R-:W5:Y:S04]  /*05f0*/  LDS.128 R4, [R2+0x70] ;  /* 0x0000700002047984 */ /* 0x000f680000000c00 */
[----:B------:R-:W5:Y:S01]  /*0600*/  LDS R16, [R0+0xe80] ;  /* 0x000e800000107984 */ /* 0x000f620000000800 */
[----:B--2---:R-:W-:-:S03]  /*0610*/  IMAD R8, R8, R19, R25 ;  /* 0x0000001308087224 */ /* 0x004fc600078e0219 */
[----:B------:R-:W2:Y:S01]  /*0620*/  LDS R19, [R0+0xf00] ;  /* 0x000f000000137984 */ /* 0x000ea20000000800 */
[----:B---3--:R-:W-:-:S03]  /*0630*/  IMAD R9, R18, R9, R8 ;  /* 0x0000000912097224 */ /* 0x008fc600078e0208 */
[----:B------:R-:W3:Y:S01]  /*0640*/  LDS R8, [R0+0xf80] ;  /* 0x000f800000087984 */ /* 0x000ee20000000800 */
[----:B----4-:R-:W-:-:S04]  /*0650*/  IMAD R9, R17, R10, R9 ;  /* 0x0000000a11097224 */ /* 0x010fc800078e0209 */
[----:B------:R-:W-:-:S04]  /*0660*/  IMAD R9, R20, R11, R9 ;  /* 0x0000000b14097224 */ /* 0x000fc800078e0209 */
[----:B0-----:R-:W-:-:S04]  /*0670*/  IMAD R9, R12, R21, R9 ;  /* 0x000000150c097224 */ /* 0x001fc800078e0209 */
[----:B------:R-:W-:-:S04]  /*0680*/  IMAD R9, R22, R13, R9 ;  /* 0x0000000d16097224 */ /* 0x000fc800078e0209 */
[----:B------:R-:W-:-:S04]  /*0690*/  IMAD R9, R23, R14, R9 ;  /* 0x0000000e17097224 */ /* 0x000fc800078e0209 */
[----:B-1----:R-:W-:-:S04]  /*06a0*/  IMAD R9, R24, R15, R9 ;  /* 0x0000000f18097224 */ /* 0x002fc800078e0209 */
[----:B-----5:R-:W-:-:S04]  /*06b0*/  IMAD R3, R4, R3, R9 ;  /* 0x0000000304037224 */ /* 0x020fc800078e0209 */
[----:B------:R-:W-:-:S04]  /*06c0*/  IMAD R3, R16, R5, R3 ;  /* 0x0000000510037224 */ /* 0x000fc800078e0203 */
[----:B--2---:R-:W-:-:S04]  /*06d0*/  IMAD R3, R19, R6, R3 ;  /* 0x0000000613037224 */ /* 0x004fc800078e0203 */
[----:B---3--:R-:W-:-:S07]  /*06e0*/  IMAD R7, R8, R7, R3 ;  /* 0x0000000708077224 */ /* 0x008fce00078e0203 */
.L_x_0:
[----:B------:R-:W-:Y:S01]  /*06f0*/  STG.E desc[UR8][R26.64], R7 ;  /* 0x000000071a007986 */ /* 0x000fe2000c101908 */
[----:B------:R-:W-:Y:S05]  /*0700*/  EXIT ;  /* 0x000000000000794d */ /* 0x000fea0003800000 */
.L_x_1:
[----:B------:R-:W-:-:S00]  /*0710*/  BRA `(.L_x_1) ;  /* 0xfffffffc00fc7947 */ /* 0x000fc0000383ffff */
[----:B------:R-:W-:-:S00]  /*0720*/  NOP ;  /* 0x0000000000007918 */ /* 0x000fc00000000000 */
        /* <DEDUP_REMOVED lines=13> */
.L_x_18:


//--------------------- .text._Z13matrix_tilingPiS_S_i --------------------------
	.section	.text._Z13matrix_tilingPiS_S_i,"ax",@progbits
	.align	128
        .global         _Z13matrix_tilingPiS_S_i
        .type           _Z13matrix_tilingPiS_S_i,@function
        .size           _Z13matrix_tilingPiS_S_i,(.L_x_19 - _Z13matrix_tilingPiS_S_i)
        .other          _Z13matrix_tilingPiS_S_i,@"STO_CUDA_ENTRY STV_DEFAULT"
_Z13matrix_tilingPiS_S_i:
.text._Z13matrix_tilingPiS_S_i:
[----:B------:R-:W-:Y:S08]  /*0000*/  LDC R1, c[0x0][0x37c] ;  /* 0x0000df00ff017b82 */ /* 0x000ff00000000800 */
[----:B------:R-:W0:Y:S01]  /*0010*/  LDC R9, c[0x0][0x398] ;  /* 0x0000e600ff097b82 */ /* 0x000e220000000800 */
[----:B------:R-:W1:Y:S01]  /*0020*/  S2R R18, SR_TID.Y ;  /* 0x0000000000127919 */ /* 0x000e620000002200 */
[----:B------:R-:W2:Y:S06]  /*0030*/  S2R R17, SR_TID.X ;  /* 0x0000000000117919 */ /* 0x000eac0000002100 */
[----:B------:R-:W3:Y:S08]  /*0040*/  LDC R20, c[0x0][0x364] ;  /* 0x0000d900ff147b82 */ /* 0x000ef00000000800 */
[----:B------:R-:W4:Y:S01]  /*0050*/  LDC R19, c[0x0][0x360] ;  /* 0x0000d800ff137b82 */ /* 0x000f220000000800 */
[----:B0-----:R-:W-:-:S07]  /*0060*/  ISETP.GE.AND P0, PT, R9, -0x1e, PT ;  /* 0xffffffe20900780c */ /* 0x001fce0003f06270 */
[----:B------:R-:W0:Y:S08]  /*0070*/  S2UR UR4, SR_CTAID.Y ;  /* 0x00000000000479c3 */ /* 0x000e300000002600 */
[----:B------:R-:W0:Y:S02]  /*0080*/  S2UR UR5, SR_CTAID.X ;  /* 0x00000000000579c3 */ /* 0x000e240000002500 */
[----:B01234-:R-:W-:Y:S05]  /*0090*/  @!P0 EXIT ;  /* 0x000000000000894d */ /* 0x01ffea0003800000 */
[----:B------:R-:W0:Y:S01]  /*00a0*/  S2UR UR6, SR_CgaCtaId ;  /* 0x00000000000679c3 */ /* 0x000e220000008800 */
[----:B------:R-:W-:Y:S01]  /*00b0*/  IADD3 R0, PT, PT, R9, -0x1, RZ ;  /* 0xffffffff09007810 */ /* 0x000fe20007ffe0ff */
[----:B------:R-:W-:Y:S01]  /*00c0*/  IMAD R20, R20, UR4, R18 ;  /* 0x0000000414147c24 */ /* 0x000fe2000f8e0212 */
[----:B------:R-:W-:Y:S01]  /*00d0*/  UMOV UR4, 0x400 ;  /* 0x0000040000047882 */ /* 0x000fe20000000000 */
[----:B------:R-:W-:Y:S01]  /*00e0*/  IMAD R19, R19, UR5, R17 ;  /* 0x0000000513137c24 */ /* 0x000fe2000f8e0211 */
[----:B------:R-:W-:Y:S01]  /*00f0*/  SHF.R.S32.HI R3, RZ, 0x1f, R0 ;  /* 0x0000001fff037819 */ /* 0x000fe20000011400 */
[----:B------:R-:W-:Y:S01]  /*0100*/  UIADD3 UR5, UPT, UPT, UR4, 0x1000, URZ ;  /* 0x0000100004057890 */ /* 0x000fe2000fffe0ff */
[----:B------:R-:W-:Y:S01]  /*0110*/  HFMA2 R21, -RZ, RZ, 0, 0 ;  /* 0x00000000ff157431 */ /* 0x000fe200000001ff */
[----:B------:R-:W1:Y:S01]  /*0120*/  LDC.64 R22, c[0x0][0x390] ;  /* 0x0000e400ff167b82 */ /* 0x000e620000000a00 */
[----:B------:R-:W-:Y:S01]  /*0130*/  LEA.HI R3, R3, R0, RZ, 0x5 ;  /* 0x0000000003037211 */ /* 0x000fe200078f28ff */
[C-C-:B------:R-:W-:Y:S01]  /*0140*/  IMAD R5, R20.reuse, R9, R19.reuse ;  /* 0x0000000914057224 */ /* 0x140fe200078e0213 */
[----:B------:R-:W-:Y:S01]  /*0150*/  VIMNMX R2, PT, PT, R20, R19, !PT ;  /* 0x0000001314027248 */ /* 0x000fe20007fe0100 */
[-C--:B------:R-:W-:Y:S01]  /*0160*/  IMAD R7, R18, R9.reuse, R19 ;  /* 0x0000000912077224 */ /* 0x080fe200078e0213 */
[----:B------:R-:W-:Y:S01]  /*0170*/  SHF.R.S32.HI R16, RZ, 0x5, R3 ;  /* 0x00000005ff107819 */ /* 0x000fe20000011403 */
[-C--:B------:R-:W-:Y:S01]  /*0180*/  IMAD R6, R20, R9.reuse, R17 ;  /* 0x0000000914067224 */ /* 0x080fe200078e0211 */
[----:B------:R-:W-:Y:S01]  /*0190*/  ISETP.GE.AND P2, PT, R2, R9, PT ;  /* 0x000000090200720c */ /* 0x000fe20003f46270 */
[----:B------:R-:W2:Y:S01]  /*01a0*/  LDC R0, c[0x0][0x398] ;  /* 0x0000e600ff007b82 */ /* 0x000ea20000000800 */
[----:B------:R-:W-:Y:S01]  /*01b0*/  IADD3 R16, PT, PT, -R16, RZ, RZ ;  /* 0x000000ff10107210 */ /* 0x000fe20007ffe1ff */
[----:B------:R-:W3:Y:S01]  /*01c0*/  LDCU.64 UR8, c[0x0][0x358] ;  /* 0x00006b00ff0877ac */ /* 0x000ee20008000a00 */
[----:B0-----:R-:W-:-:S02]  /*01d0*/  ULEA UR4, UR6, UR4, 0x18 ;  /* 0x0000000406047291 */ /* 0x001fc4000f8ec0ff */
[----:B------:R-:W-:Y:S01]  /*01e0*/  ULEA UR5, UR6, UR5, 0x18 ;  /* 0x0000000506057291 */ /* 0x000fe2000f8ec0ff */
[----:B-1----:R-:W-:-:S03]  /*01f0*/  IMAD.WIDE R22, R5, 0x4, R22 ;  /* 0x0000000405167825 */ /* 0x002fc600078e0216 */
[C---:B------:R-:W-:Y:S02]  /*0200*/  LEA R5, R18.reuse, UR4, 0x7 ;  /* 0x0000000412057c11 */ /* 0x040fe4000f8e38ff */
[C---:B------:R-:W-:Y:S02]  /*0210*/  LEA R3, R17.reuse, UR5, 0x2 ;  /* 0x0000000511037c11 */ /* 0x040fe4000f8e10ff */
[----:B------:R-:W-:Y:S02]  /*0220*/  LEA R4, R17, R5, 0x2 ;  /* 0x0000000511047211 */ /* 0x000fe400078e10ff */
[----:B---3--:R-:W-:-:S07]  /*0230*/  LEA R2, R18, R3, 0x7 ;  /* 0x0000000312027211 */ /* 0x008fce00078e38ff */
.L_x_4:
[-C--:B--2---:R-:W-:Y:S02]  /*0240*/  ISETP.GE.U32.AND P1, PT, R17, R0.reuse, PT ;  /* 0x000000001100720c */ /* 0x084fe40003f26070 */
[-C--:B------:R-:W-:Y:S02]  /*0250*/  ISETP.GE.U32.AND P0, PT, R18, R0.reuse, PT ;  /* 0x000000001200720c */ /* 0x080fe40003f06070 */
[-C--:B------:R-:W-:Y:S02]  /*0260*/  ISETP.GE.OR P1, PT, R20, R0.reuse, P1 ;  /* 0x000000001400720c */ /* 0x080fe40000f26670 */
[----:B------:R-:W-:Y:S02]  /*0270*/  ISETP.GE.OR P0, PT, R19, R0, P0 ;  /* 0x000000001300720c */ /* 0x000fe40000706670 */
[----:B0-----:R-:W-:Y:S02]  /*0280*/  MOV R13, RZ ;  /* 0x000000ff000d7202 */ /* 0x001fe40000000f00 */
[----:B------:R-:W-:-:S07]  /*0290*/  MOV R15, RZ ;  /* 0x000000ff000f7202 */ /* 0x000fce0000000f00 */
[----:B------:R-:W0:Y:S08]  /*02a0*/  @!P1 LDC.64 R10, c[0x0][0x380] ;  /* 0x0000e000ff0a9b82 */ /* 0x000e300000000a00 */
[----:B-1----:R-:W1:Y:S01]  /*02b0*/  @!P0 LDC.64 R8, c[0x0][0x388] ;  /* 0x0000e200ff088b82 */ /* 0x002e620000000a00 */
[----:B0-----:R-:W-:-:S05]  /*02c0*/  @!P1 IMAD.WIDE.U32 R10, R6, 0x4, R10 ;  /* 0x00000004060a9825 */ /* 0x001fca00078e000a */
[----:B------:R-:W2:Y:S01]  /*02d0*/  @!P1 LDG.E R13, desc[UR8][R10.64] ;  /* 0x000000080a0d9981 */ /* 0x000ea2000c1e1900 */
[----:B-1----:R-:W-:-:S05]  /*02e0*/  @!P0 IMAD.WIDE.U32 R8, R7, 0x4, R8 ;  /* 0x0000000407088825 */ /* 0x002fca00078e0008 */
[----:B------:R-:W3:Y:S01]  /*02f0*/  @!P0 LDG.E R15, desc[UR8][R8.64] ;  /* 0x00000008080f8981 */ /* 0x000ee2000c1e1900 */
[----:B------:R-:W-:Y:S01]  /*0300*/  IADD3 R16, PT, PT, R16, 0x1, RZ ;  /* 0x0000000110107810 */ /* 0x000fe20007ffe0ff */
[----:B------:R-:W-:Y:S01]  /*0310*/  BSSY.RECONVERGENT B0, `(.L_x_2) ;  /* 0x0000051000007945 */ /* 0x000fe20003800200 */
[----:B------:R-:W-:Y:S02]  /*0320*/  IADD3 R18, PT, PT, R18, 0x20, RZ ;  /* 0x0000002012127810 */ /* 0x000fe40007ffe0ff */
[----:B------:R-:W-:Y:S02]  /*0330*/  ISETP.NE.AND P0, PT, R16, 0x1, PT ;  /* 0x000000011000780c */ /* 0x000fe40003f05270 */
[----:B------:R-:W-:Y:S01]  /*0340*/  IADD3 R17, PT, PT, R17, 0x20, RZ ;  /* 0x0000002011117810 */ /* 0x000fe20007ffe0ff */
[----:B--2---:R0:W-:Y:S04]  /*0350*/  STS [R4], R13 ;  /* 0x0000000d04007388 */ /* 0x0041e80000000800 */
[----:B---3--:R0:W-:Y:S01]  /*0360*/  STS [R2], R15 ;  /* 0x0000000f02007388 */ /* 0x0081e20000000800 */
[----:B------:R-:W-:Y:S06]  /*0370*/  BAR.SYNC.DEFER_BLOCKING 0x0 ;  /* 0x0000000000007b1d */ /* 0x000fec0000010000 */
[----:B------:R-:W-:Y:S05]  /*0380*/  @P2 BRA `(.L_x_3) ;  /* 0x0000000400242947 */ /* 0x000fea0003800000 */
[----:B------:R-:W-:Y:S04]  /*0390*/  LDS R8, [R3] ;  /* 0x0000000003087984 */ /* 0x000fe80000000800 */
[----:B0-----:R-:W0:Y:S04]  /*03a0*/  LDS.128 R12, [R5] ;  /* 0x00000000050c7984 */ /* 0x001e280000000c00 */
[----:B------:R-:W1:Y:S04]  /*03b0*/  LDS R9, [R3+0x80] ;  /* 0x0000800003097984 */ /* 0x000e680000000800 */
[----:B------:R-:W2:Y:S04]  /*03c0*/  LDS R25, [R3+0x100] ;  /* 0x0001000003197984 */ /* 0x000ea80000000800 */
[----:B------:R-:W-:Y:S04]  /*03d0*/  LDS R24, [R3+0x200] ;  /* 0x0002000003187984 */ /* 0x000fe80000000800 */
[----:B------:R-:W-:Y:S01]  /*03e0*/  LDS R26, [R3+0xa00] ;  /* 0x000a0000031a7984 */ /* 0x000fe20000000800 */
[----:B0-----:R-:W-:-:S03]  /*03f0*/  IMAD R8, R12, R8, R21 ;  /* 0x000000080c087224 */ /* 0x001fc600078e0215 */
[----:B------:R-:W0:Y:S01]  /*0400*/  LDS R21, [R3+0x180] ;  /* 0x0001800003157984 */ /* 0x000e220000000800 */
[----:B-1----:R-:W-:-:S03]  /*0410*/  IMAD R13, R9, R13, R8 ;  /* 0x0000000d090d7224 */ /* 0x002fc600078e0208 */
[----:B------:R-:W1:Y:S01]  /*0420*/  LDS.128 R8, [R5+0x10] ;  /* 0x0000100005087984 */ /* 0x000e620000000c00 */
[----:B--2---:R-:W-:-:S03]  /*0430*/  IMAD R14, R25, R14, R13 ;  /* 0x0000000e190e7224 */ /* 0x004fc600078e020d */
[----:B------:R-:W2:Y:S04]  /*0440*/  LDS R12, [R3+0x280] ;  /* 0x00028000030c7984 */ /* 0x000ea80000000800 */
[----:B------:R-:W-:Y:S01]  /*0450*/  LDS R25, [R3+0x400] ;  /* 0x0004000003197984 */ /* 0x000fe20000000800 */
[----:B0-----:R-:W-:-:S03]  /*0460*/  IMAD R15, R21, R15, R14 ;  /* 0x0000000f150f7224 */ /* 0x001fc600078e020e */
[----:B------:R-:W0:Y:S01]  /*0470*/  LDS R21, [R3+0x300] ;  /* 0x0003000003157984 */ /* 0x000e220000000800 */
[----:B-1----:R-:W-:-:S03]  /*0480*/  IMAD R8, R8, R24, R15 ;  /* 0x0000001808087224 */ /* 0x002fc600078e020f */
[----:B------:R-:W1:Y:S01]  /*0490*/  LDS R24, [R3+0x380] ;  /* 0x0003800003187984 */ /* 0x000e620000000800 */
[----:B--2---:R-:W-:-:S03]  /*04a0*/  IMAD R9, R12, R9, R8 ;  /* 0x000000090c097224 */ /* 0x004fc600078e0208 */
[----:B------:R-:W2:Y:S04]  /*04b0*/  LDS.128 R12, [R5+0x20] ;  /* 0x00002000050c7984 */ /* 0x000ea80000000c00 */
[----:B------:R-:W3:Y:S01]  /*04c0*/  LDS R8, [R3+0x480] ;  /* 0x0004800003087984 */ /* 0x000ee20000000800 */
[----:B0-----:R-:W-:-:S03]  /*04d0*/  IMAD R10, R21, R10, R9 ;  /* 0x0000000a150a7224 */ /* 0x001fc600078e0209 */
[----:B------:R-:W0:Y:S01]  /*04e0*/  LDS R21, [R3+0x500] ;  /* 0x0005000003157984 */ /* 0x000e220000000800 */
[----:B-1----:R-:W-:-:S03]  /*04f0*/  IMAD R11, R24, R11, R10 ;  /* 0x0000000b180b7224 */ /* 0x002fc600078e020a */
[----:B------:R-:W1:Y:S01]  /*0500*/  LDS R24, [R3+0x580] ;  /* 0x0005800003187984 */ /* 0x000e620000000800 */
[----:B--2---:R-:W-:-:S03]  /*0510*/  IMAD R11, R12, R25, R11 ;  /* 0x000000190c0b7224 */ /* 0x004fc600078e020b */
[----:B------:R-:W-:Y:S01]  /*0520*/  LDS R25, [R3+0x600] ;  /* 0x0006000003197984 */ /* 0x000fe20000000800 */
[----:B---3--:R-:W-:-:S03]  /*0530*/  IMAD R13, R8, R13, R11 ;  /* 0x0000000d080d7224 */ /* 0x008fc600078e020b */
        /* <DEDUP_REMOVED lines=21> */
[----:B------:R-:W-:Y:S01]  /*0690*/  LDS R21, [R3+0xd00] ;  /* 0x000d000003157984 */ /* 0x000fe20000000800 */
[----:B-1----:R-:W-:-:S03]  /*06a0*/  IMAD R15, R24, R15, R14 ;  /* 0x0000000f180f7224 */ /* 0x002fc600078e020e */
[----:B------:R-:W-:Y:S01]  /*06b0*/  LDS R24, [R3+0xc80] ;  /* 0x000c800003187984 */ /* 0x000fe20000000800 */
[----:B--2---:R-:W-:-:S03]  /*06c0*/  IMAD R15, R8, R26, R15 ;  /* 0x0000001a080f7224 */ /* 0x004fc600078e020f */
[----:B------:R-:W0:Y:S01]  /*06d0*/  LDS R8, [R3+0xb80] ;  /* 0x000b800003087984 */ /* 0x000e220000000800 */
[----:B------:R-:W-:-:S03]  /*06e0*/  IMAD R9, R12, R9, R15 ;  /* 0x000000090c097224 */ /* 0x000fc600078e020f */
[----:B------:R-:W-:Y:S01]  /*06f0*/  LDS R26, [R3+0xc00] ;  /* 0x000c0000031a7984 */ /* 0x000fe20000000800 */
[----:B---3--:R-:W-:-:S03]  /*0700*/  IMAD R9, R25, R10, R9 ;  /* 0x0000000a19097224 */ /* 0x008fc600078e0209 */
[----:B------:R-:W1:Y:S04]  /*0710*/  LDS.128 R12, [R5+0x60] ;  /* 0x00006000050c7984 */ /* 0x000e680000000c00 */
[----:B------:R-:W-:Y:S01]  /*0720*/  LDS R25, [R3+0xe00] ;  /* 0x000e000003197984 */ /* 0x000fe20000000800 */
[----:B0-----:R-:W-:-:S04]  /*0730*/  IMAD R9, R8, R11, R9 ;  /* 0x0000000b08097224 */ /* 0x001fc800078e0209 */
[----:B-1----:R-:W-:Y:S02]  /*0740*/  IMAD R9, R12, R26, R9 ;  /* 0x0000001a0c097224 */ /* 0x002fe400078e0209 */
[----:B------:R-:W0:Y:S02]  /*0750*/  LDS R12, [R3+0xd80] ;  /* 0x000d8000030c7984 */ /* 0x000e240000000800 */
[----:B------:R-:W-:Y:S02]  /*0760*/  IMAD R13, R24, R13, R9 ;  /* 0x0000000d180d7224 */ /* 0x000fe400078e0209 */
[----:B------:R-:W1:Y:S02]  /*0770*/  LDS.128 R8, [R5+0x70] ;  /* 0x0000700005087984 */ /* 0x000e640000000c00 */
[----:B------:R-:W-:Y:S02]  /*0780*/  IMAD R13, R21, R14, R13 ;  /* 0x0000000e150d7224 */ /* 0x000fe400078e020d */
[----:B------:R-:W2:Y:S04]  /*0790*/  LDS R24, [R3+0xe80] ;  /* 0x000e800003187984 */ /* 0x000ea80000000800 */
[----:B------:R-:W3:Y:S04]  /*07a0*/  LDS R14, [R3+0xf00] ;  /* 0x000f0000030e7984 */ /* 0x000ee80000000800 */
[----:B------:R-:W4:Y:S01]  /*07b0*/  LDS R21, [R3+0xf80] ;  /* 0x000f800003157984 */ /* 0x000f220000000800 */
[----:B0-----:R-:W-:-:S04]  /*07c0*/  IMAD R13, R12, R15, R13 ;  /* 0x0000000f0c0d7224 */ /* 0x001fc800078e020d */
[----:B-1----:R-:W-:-:S04]  /*07d0*/  IMAD R8, R8, R25, R13 ;  /* 0x0000001908087224 */ /* 0x002fc800078e020d */
[----:B--2---:R-:W-:-:S04]  /*07e0*/  IMAD R9, R24, R9, R8 ;  /* 0x0000000918097224 */ /* 0x004fc800078e0208 */
[----:B---3--:R-:W-:-:S04]  /*07f0*/  IMAD R10, R14, R10, R9 ;  /* 0x0000000a0e0a7224 */ /* 0x008fc800078e0209 */
[----:B----4-:R-:W-:-:S05]  /*0800*/  IMAD R21, R21, R11, R10 ;  /* 0x0000000b15157224 */ /* 0x010fca00078e020a */
[----:B------:R1:W-:Y:S02]  /*0810*/  STG.E desc[UR8][R22.64], R21 ;  /* 0x0000001516007986 */ /* 0x0003e4000c101908 */
.L_x_3:
[----:B------:R-:W-:Y:S05]  /*0820*/  BSYNC.RECONVERGENT B0 ;  /* 0x0000000000007941 */ /* 0x000fea0003800200 */
.L_x_2:
[----:B------:R-:W-:Y:S02]  /*0830*/  IADD3 R6, PT, PT, R6, 0x20, RZ ;  /* 0x0000002006067810 */ /* 0x000fe40007ffe0ff */
[----:B------:R-:W-:Y:S01]  /*0840*/  LEA R7, R0, R7, 0x5 ;  /* 0x0000000700077211 */ /* 0x000fe200078e28ff */
[----:B------:R-:W-:Y:S06]  /*0850*/  @P0 BRA `(.L_x_4) ;  /* 0xfffffff800780947 */ /* 0x000fec000383ffff */
[----:B------:R-:W-:Y:S05]  /*0860*/  EXIT ;  /* 0x000000000000794d */ /* 0x000fea0003800000 */
.L_x_5:
        /* <DEDUP_REMOVED lines=9> */
.L_x_19:


//--------------------- .text._Z17matrix_coalescingPiS_S_i --------------------------
	.section	.text._Z17matrix_coalescingPiS_S_i,"ax",@progbits
	.align	128
        .global         _Z17matrix_coalescingPiS_S_i
        .type           _Z17matrix_coalescingPiS_S_i,@function
        .size           _Z17matrix_coalescingPiS_S_i,(.L_x_20 - _Z17matrix_coalescingPiS_S_i)
        .other          _Z17matrix_coalescingPiS_S_i,@"STO_CUDA_ENTRY STV_DEFAULT"
_Z17matrix_coalescingPiS_S_i:
.text._Z17matrix_coalescingPiS_S_i:
[----:B------:R-:W-:Y:S01]  /*0000*/  LDC R1, c[0x0][0x37c] ;  /* 0x0000df00ff017b82 */ /* 0x000fe20000000800 */
[----:B------:R-:W0:Y:S07]  /*0010*/  S2R R3, SR_TID.X ;  /* 0x0000000000037919 */ /* 0x000e2e0000002100 */
[----:B------:R-:W1:Y:S01]  /*0020*/  S2UR UR6, SR_CTAID.Y ;  /* 0x00000000000679c3 */ /* 0x000e620000002600 */
[----:B------:R-:W-:Y:S01]  /*0030*/  BSSY.RECONVERGENT B0, `(.L_x_6) ;  /* 0x000009e000007945 */ /* 0x000fe20003800200 */
[----:B------:R-:W-:Y:S01]  /*0040*/  HFMA2 R26, -RZ, RZ, 0, 0 ;  /* 0x00000000ff1a7431 */ /* 0x000fe200000001ff */
[----:B------:R-:W2:Y:S05]  /*0050*/  S2R R24, SR_TID.Y ;  /* 0x0000000000187919 */ /* 0x000eaa0000002200 */
[----:B------:R-:W1:Y:S08]  /*0060*/  LDC R9, c[0x0][0x364] ;  /* 0x0000d900ff097b82 */ /* 0x000e700000000800 */
[----:B------:R-:W0:Y:S08]  /*0070*/  S2UR UR4, SR_CTAID.X ;  /* 0x00000000000479c3 */ /* 0x000e300000002500 */
[----:B------:R-:W0:Y:S08]  /*0080*/  LDC R2, c[0x0][0x360] ;  /* 0x0000d800ff027b82 */ /* 0x000e300000000800 */
[----:B------:R-:W3:Y:S01]  /*0090*/  LDC R0, c[0x0][0x398] ;  /* 0x0000e600ff007b82 */ /* 0x000ee20000000800 */
[----:B-1----:R-:W-:-:S02]  /*00a0*/  IMAD R7, R9, UR6, RZ ;  /* 0x0000000609077c24 */ /* 0x002fc4000f8e02ff */
[----:B0-----:R-:W-:-:S03]  /*00b0*/  IMAD R2, R2, UR4, R3 ;  /* 0x0000000402027c24 */ /* 0x001fc6000f8e0203 */
[----:B--2---:R-:W-:Y:S01]  /*00c0*/  IADD3 R3, PT, PT, R7, R24, RZ ;  /* 0x0000001807037210 */ /* 0x004fe20007ffe0ff */
[----:B------:R-:W0:Y:S03]  /*00d0*/  LDCU.64 UR4, c[0x0][0x358] ;  /* 0x00006b00ff0477ac */ /* 0x000e260008000a00 */
[----:B------:R-:W-:Y:S02]  /*00e0*/  VIMNMX R5, PT, PT, R3, R2, !PT ;  /* 0x0000000203057248 */ /* 0x000fe40007fe0100 */
[----:B---3--:R-:W-:-:S04]  /*00f0*/  ISETP.GE.AND P0, PT, R0, 0x1, PT ;  /* 0x000000010000780c */ /* 0x008fc80003f06270 */
[----:B------:R-:W-:-:S13]  /*0100*/  ISETP.GE.OR P0, PT, R5, R0, !P0 ;  /* 0x000000000500720c */ /* 0x000fda0004706670 */
[----:B0-----:R-:W-:Y:S05]  /*0110*/  @P0 BRA `(.L_x_7) ;  /* 0x00000008003c0947 */ /* 0x001fea0003800000 */
[----:B------:R-:W-:Y:S02]  /*0120*/  ISETP.GE.U32.AND P0, PT, R0, 0x8, PT ;  /* 0x000000080000780c */ /* 0x000fe40003f06070 */
[----:B------:R-:W-:Y:S02]  /*0130*/  MOV R5, RZ ;  /* 0x000000ff00057202 */ /* 0x000fe40000000f00 */
[----:B------:R-:W-:-:S09]  /*0140*/  MOV R26, RZ ;  /* 0x000000ff001a7202 */ /* 0x000fd20000000f00 */
[----:B------:R-:W-:Y:S05]  /*0150*/  @!P0 BRA `(.L_x_8) ;  /* 0x00000004002c8947 */ /* 0x000fea0003800000 */
[----:B------:R-:W0:Y:S01]  /*0160*/  LDCU.64 UR8, c[0x0][0x380] ;  /* 0x00007000ff0877ac */ /* 0x000e220008000a00 */
[----:B------:R-:W1:Y:S01]  /*0170*/  LDC.64 R10, c[0x0][0x388] ;  /* 0x0000e200ff0a7b82 */ /* 0x000e620000000a00 */
[----:B------:R-:W-:Y:S01]  /*0180*/  MOV R25, RZ ;  /* 0x000000ff00197202 */ /* 0x000fe20000000f00 */
[----:B------:R-:W-:Y:S01]  /*0190*/  HFMA2 R26, -RZ, RZ, 0, 0 ;  /* 0x00000000ff1a7431 */ /* 0x000fe200000001ff */
[CC--:B------:R-:W-:Y:S01]  /*01a0*/  LEA R6, R0.reuse, R3.reuse, 0x1 ;  /* 0x0000000300067211 */ /* 0x0c0fe200078e08ff */
[C---:B------:R-:W-:Y:S01]  /*01b0*/  IMAD R8, R0.reuse, 0x3, R3 ;  /* 0x0000000300087824 */ /* 0x040fe200078e0203 */
[----:B------:R-:W-:Y:S01]  /*01c0*/  MOV R23, R2 ;  /* 0x0000000200177202 */ /* 0x000fe20000000f00 */
[----:B------:R-:W-:Y:S01]  /*01d0*/  IMAD.WIDE.U32 R4, R9, UR6, R24 ;  /* 0x0000000609047c25 */ /* 0x000fe2000f8e0018 */
[----:B------:R-:W-:Y:S02]  /*01e0*/  IADD3 R24, PT, PT, R7, R0, R24 ;  /* 0x0000000007187210 */ /* 0x000fe40007ffe018 */
[C---:B------:R-:W-:Y:S01]  /*01f0*/  LOP3.LUT R7, R0.reuse, 0x7ffffff8, RZ, 0xc0, !PT ;  /* 0x7ffffff800077812 */ /* 0x040fe200078ec0ff */
[C-C-:B------:R-:W-:Y:S01]  /*0200*/  IMAD R20, R0.reuse, 0x5, R3.reuse ;  /* 0x0000000500147824 */ /* 0x140fe200078e0203 */
[C---:B------:R-:W-:Y:S01]  /*0210*/  LEA R9, R0.reuse, R3, 0x2 ;  /* 0x0000000300097211 */ /* 0x040fe200078e10ff */
[C-C-:B------:R-:W-:Y:S01]  /*0220*/  IMAD R21, R0.reuse, 0x6, R3.reuse ;  /* 0x0000000600157824 */ /* 0x140fe200078e0203 */
[----:B------:R-:W-:Y:S01]  /*0230*/  IADD3 R7, PT, PT, -R7, RZ, RZ ;  /* 0x000000ff07077210 */ /* 0x000fe20007ffe1ff */
[----:B------:R-:W-:Y:S01]  /*0240*/  IMAD R22, R0, 0x7, R3 ;  /* 0x0000000700167824 */ /* 0x000fe200078e0203 */
[----:B0-----:R-:W-:-:S04]  /*0250*/  LEA R14, P0, R4, UR8, 0x2 ;  /* 0x00000008040e7c11 */ /* 0x001fc8000f8010ff */
[----:B------:R-:W-:-:S09]  /*0260*/  LEA.HI.X R15, R4, UR9, R5, 0x2, P0 ;  /* 0x00000009040f7c11 */ /* 0x000fd200080f1405 */
.L_x_9:
[----:B-1----:R-:W-:Y:S01]  /*0270*/  IMAD.WIDE R12, R23, 0x4, R10 ;  /* 0x00000004170c7825 */ /* 0x002fe200078e020a */
[----:B------:R-:W2:Y:S01]  /*0280*/  LDG.E R5, desc[UR4][R14.64] ;  /* 0x000000040e057981 */ /* 0x000ea2000c1e1900 */
[----:B------:R-:W0:Y:S03]  /*0290*/  LDC.64 R16, c[0x0][0x380] ;  /* 0x0000e000ff107b82 */ /* 0x000e260000000a00 */
[----:B------:R-:W2:Y:S01]  /*02a0*/  LDG.E R4, desc[UR4][R12.64] ;  /* 0x000000040c047981 */ /* 0x000ea2000c1e1900 */
[----:B------:R-:W-:-:S05]  /*02b0*/  IMAD.WIDE.U32 R28, R0, 0x4, R12 ;  /* 0x00000004001c7825 */ /* 0x000fca00078e000c */
[----:B------:R-:W3:Y:S01]  /*02c0*/  LDG.E R25, desc[UR4][R28.64] ;  /* 0x000000041c197981 */ /* 0x000ee2000c1e1900 */
[----:B0-----:R-:W-:-:S06]  /*02d0*/  IMAD.WIDE.U32 R18, R24, 0x4, R16 ;  /* 0x0000000418127825 */ /* 0x001fcc00078e0010 */
[----:B------:R-:W3:Y:S01]  /*02e0*/  LDG.E R18, desc[UR4][R18.64] ;  /* 0x0000000412127981 */ /* 0x000ee2000c1e1900 */
[----:B--2---:R-:W-:Y:S02]  /*02f0*/  IMAD R26, R5, R4, R26 ;  /* 0x00000004051a7224 */ /* 0x004fe400078e021a */
[----:B------:R-:W-:-:S04]  /*0300*/  IMAD.WIDE.U32 R4, R0, 0x8, R10 ;  /* 0x0000000800047825 */ /* 0x000fc800078e000a */
[----:B------:R-:W-:-:S05]  /*0310*/  IMAD.WIDE R4, R23, 0x4, R4 ;  /* 0x0000000417047825 */ /* 0x000fca00078e0204 */
[----:B------:R0:W2:Y:S02]  /*0320*/  LDG.E R19, desc[UR4][R4.64] ;  /* 0x0000000404137981 */ /* 0x0000a4000c1e1900 */
[----:B0-----:R-:W-:-:S05]  /*0330*/  IMAD.WIDE.U32 R4, R6, 0x4, R16 ;  /* 0x0000000406047825 */ /* 0x001fca00078e0010 */
[----:B------:R0:W2:Y:S02]  /*0340*/  LDG.E R27, desc[UR4][R4.64] ;  /* 0x00000004041b7981 */ /* 0x0000a4000c1e1900 */
[----:B0-----:R-:W-:-:S04]  /*0350*/  IMAD.WIDE.U32 R4, R0, 0xc, R10 ;  /* 0x0000000c00047825 */ /* 0x001fc800078e000a */
[----:B------:R-:W-:-:S04]  /*0360*/  IMAD.WIDE R4, R23, 0x4, R4 ;  /* 0x0000000417047825 */ /* 0x000fc800078e0204 */
[----:B---3--:R-:W-:Y:S02]  /*0370*/  IMAD R26, R18, R25, R26 ;  /* 0x00000019121a7224 */ /* 0x008fe400078e021a */
[----:B------:R0:W3:Y:S02]  /*0380*/  LDG.E R25, desc[UR4][R4.64] ;  /* 0x0000000404197981 */ /* 0x0000e4000c1e1900 */
[----:B0-----:R-:W-:-:S04]  /*0390*/  IMAD.WIDE.U32 R4, R0, 0x10, R10 ;  /* 0x0000001000047825 */ /* 0x001fc800078e000a */
[----:B------:R-:W-:-:S04]  /*03a0*/  IMAD.WIDE R4, R23, 0x4, R4 ;  /* 0x0000000417047825 */ /* 0x000fc800078e0204 */
[----:B--2---:R-:W-:Y:S02]  /*03b0*/  IMAD R26, R27, R19, R26 ;  /* 0x000000131b1a7224 */ /* 0x004fe400078e021a */
[----:B------:R-:W-:-:S06]  /*03c0*/  IMAD.WIDE.U32 R18, R8, 0x4, R16 ;  /* 0x0000000408127825 */ /* 0x000fcc00078e0010 */
[----:B------:R-:W3:Y:S04]  /*03d0*/  LDG.E R18, desc[UR4][R18.64] ;  /* 0x0000000412127981 */ /* 0x000ee8000c1e1900 */
[----:B------:R0:W2:Y:S02]  /*03e0*/  LDG.E R19, desc[UR4][R4.64] ;  /* 0x0000000404137981 */ /* 0x0000a4000c1e1900 */
[----:B0-----:R-:W-:-:S05]  /*03f0*/  IMAD.WIDE.U32 R4, R9, 0x4, R16 ;  /* 0x0000000409047825 */ /* 0x001fca00078e0010 */
[----:B------:R0:W2:Y:S02]  /*0400*/  LDG.E R27, desc[UR4][R4.64] ;  /* 0x00000004041b7981 */ /* 0x0000a4000c1e1900 */
[----:B0-----:R-:W-:-:S04]  /*0410*/  IMAD.WIDE.U32 R4, R0, 0x14, R10 ;  /* 0x0000001400047825 */ /* 0x001fc800078e000a */
[----:B------:R-:W-:-:S04]  /*0420*/  IMAD.WIDE R4, R23, 0x4, R4 ;  /* 0x0000000417047825 */ /* 0x000fc800078e0204 */
[----:B---3--:R-:W-:Y:S02]  /*0430*/  IMAD R26, R18, R25, R26 ;  /* 0x00000019121a7224 */ /* 0x008fe400078e021a */
[----:B------:R2:W3:Y:S02]  /*0440*/  LDG.E R25, desc[UR4][R4.64] ;  /* 0x0000000404197981 */ /* 0x0004e4000c1e1900 */
[----:B--2---:R-:W-:Y:S02]  /*0450*/  IMAD R5, R27, R19, R26 ;  /* 0x000000131b057224 */ /* 0x004fe400078e021a */
[----:B------:R-:W-:-:S04]  /*0460*/  IMAD.WIDE.U32 R18, R0, 0x18, R12 ;  /* 0x0000001800127825 */ /* 0x000fc800078e000c */
[----:B------:R-:W-:Y:S01]  /*0470*/  IMAD.WIDE.U32 R26, R20, 0x4, R16 ;  /* 0x00000004141a7825 */ /* 0x000fe200078e0010 */
[----:B------:R0:W2:Y:S03]  /*0480*/  LDG.E R4, desc[UR4][R18.64] ;  /* 0x0000000412047981 */ /* 0x0000a6000c1e1900 */
[----:B------:R-:W-:Y:S02]  /*0490*/  IMAD.WIDE.U32 R12, R0, 0x1c, R12 ;  /* 0x0000001c000c7825 */ /* 0x000fe400078e000c */
[----:B------:R-:W3:Y:S04]  /*04a0*/  LDG.E R26, desc[UR4][R26.64] ;  /* 0x000000041a1a7981 */ /* 0x000ee8000c1e1900 */
[----:B------:R-:W4:Y:S01]  /*04b0*/  LDG.E R12, desc[UR4][R12.64] ;  /* 0x000000040c0c7981 */ /* 0x000f22000c1e1900 */
[----:B0-----:R-:W-:-:S04]  /*04c0*/  IMAD.WIDE.U32 R18, R21, 0x4, R16 ;  /* 0x0000000415127825 */ /* 0x001fc800078e0010 */
[----:B------:R-:W-:Y:S02]  /*04d0*/  IMAD.WIDE.U32 R16, R22, 0x4, R16 ;  /* 0x0000000416107825 */ /* 0x000fe400078e0010 */
[----:B------:R-:W2:Y:S04]  /*04e0*/  LDG.E R18, desc[UR4][R18.64] ;  /* 0x0000000412127981 */ /* 0x000ea8000c1e1900 */
[----:B------:R-:W4:Y:S01]  /*04f0*/  LDG.E R17, desc[UR4][R16.64] ;  /* 0x0000000410117981 */ /* 0x000f22000c1e1900 */
[----:B------:R-:W-:-:S04]  /*0500*/  IADD3 R7, PT, PT, R7, 0x8, RZ ;  /* 0x0000000807077810 */ /* 0x000fc80007ffe0ff */
[----:B------:R-:W-:Y:S02]  /*0510*/  ISETP.NE.AND P0, PT, R7, RZ, PT ;  /* 0x000000ff0700720c */ /* 0x000fe40003f05270 */
[----:B------:R-:W-:-:S04]  /*0520*/  SHF.L.U32 R29, R0, 0x3, RZ ;  /* 0x00000003001d7819 */ /* 0x000fc800000006ff */
[C---:B------:R-:W-:Y:S01]  /*0530*/  IADD3 R23, PT, PT, R29.reuse, R23, RZ ;  /* 0x000000171d177210 */ /* 0x040fe20007ffe0ff */
[C---:B------:R-:W-:Y:S01]  /*0540*/  IMAD.WIDE.U32 R14, R29.reuse, 0x4, R14 ;  /* 0x000000041d0e7825 */ /* 0x040fe200078e000e */
[C---:B------:R-:W-:Y:S02]  /*0550*/  IADD3 R24, PT, PT, R29.reuse, R24, RZ ;  /* 0x000000181d187210 */ /* 0x040fe40007ffe0ff */
[C---:B------:R-:W-:Y:S02]  /*0560*/  IADD3 R6, PT, PT, R29.reuse, R6, RZ ;  /* 0x000000061d067210 */ /* 0x040fe40007ffe0ff */
[C---:B------:R-:W-:Y:S02]  /*0570*/  IADD3 R8, PT, PT, R29.reuse, R8, RZ ;  /* 0x000000081d087210 */ /* 0x040fe40007ffe0ff */
[C---:B------:R-:W-:Y:S02]  /*0580*/  IADD3 R9, PT, PT, R29.reuse, R9, RZ ;  /* 0x000000091d097210 */ /* 0x040fe40007ffe0ff */
[----:B------:R-:W-:-:S02]  /*0590*/  IADD3 R20, PT, PT, R29, R20, RZ ;  /* 0x000000141d147210 */ /* 0x000fc40007ffe0ff */
[C---:B------:R-:W-:Y:S02]  /*05a0*/  IADD3 R21, PT, PT, R29.reuse, R21, RZ ;  /* 0x000000151d157210 */ /* 0x040fe40007ffe0ff */
[----:B------:R-:W-:Y:S01]  /*05b0*/  IADD3 R22, PT, PT, R29, R22, RZ ;  /* 0x000000161d167210 */ /* 0x000fe20007ffe0ff */
[----:B---3--:R-:W-:-:S04]  /*05c0*/  IMAD R5, R26, R25, R5 ;  /* 0x000000191a057224 */ /* 0x008fc800078e0205 */
[----:B--2---:R-:W-:-:S04]  /*05d0*/  IMAD R4, R18, R4, R5 ;  /* 0x0000000412047224 */ /* 0x004fc800078e0205 */
[----:B----4-:R-:W-:Y:S01]  /*05e0*/  IMAD R26, R17, R12, R4 ;  /* 0x0000000c111a7224 */ /* 0x010fe200078e0204 */
[----:B------:R-:W-:Y:S06]  /*05f0*/  @P0 BRA `(.L_x_9) ;  /* 0xfffffffc001c0947 */ /* 0x000fec000383ffff */
[----:B------:R-:W-:-:S07]  /*0600*/  LOP3.LUT R5, R0, 0x7ffffff8, RZ, 0xc0, !PT ;  /* 0x7ffffff800057812 */ /* 0x000fce00078ec0ff */
.L_x_8:
[----:B------:R-:W-:-:S04]  /*0610*/  LOP3.LUT R4, R0, 0x7, RZ, 0xc0, !PT ;  /* 0x0000000700047812 */ /* 0x000fc800078ec0ff */
[----:B------:R-:W-:-:S13]  /*0620*/  ISETP.NE.AND P0, PT, R4, RZ, PT ;  /* 0x000000ff0400720c */ /* 0x000fda0003f05270 */
[----:B------:R-:W-:Y:S05]  /*0630*/  @!P0 BRA `(.L_x_7) ;  /* 0x0000000000f48947 */ /* 0x000fea0003800000 */
[----:B------:R-:W-:Y:S02]  /*0640*/  ISETP.GE.U32.AND P0, PT, R4, 0x4, PT ;  /* 0x000000040400780c */ /* 0x000fe40003f06070 */
[----:B------:R-:W-:-:S04]  /*0650*/  LOP3.LUT R20, R0, 0x3, RZ, 0xc0, !PT ;  /* 0x0000000300147812 */ /* 0x000fc800078ec0ff */
[----:B------:R-:W-:-:S07]  /*0660*/  ISETP.NE.AND P1, PT, R20, RZ, PT ;  /* 0x000000ff1400720c */ /* 0x000fce0003f25270 */
[----:B------:R-:W-:Y:S06]  /*0670*/  @!P0 BRA `(.L_x_10) ;  /* 0x0000000000708947 */ /* 0x000fec0003800000 */
[----:B------:R-:W0:Y:S01]  /*0680*/  LDC.64 R22, c[0x0][0x388] ;  /* 0x0000e200ff167b82 */ /* 0x000e220000000a00 */
[CC--:B------:R-:W-:Y:S02]  /*0690*/  IMAD R7, R5.reuse, R0.reuse, R2 ;  /* 0x0000000005077224 */ /* 0x0c0fe400078e0202 */
[----:B------:R-:W-:-:S05]  /*06a0*/  IMAD R15, R5, R0, R3 ;  /* 0x00000000050f7224 */ /* 0x000fca00078e0203 */
[----:B------:R-:W1:Y:S01]  /*06b0*/  LDC.64 R8, c[0x0][0x380] ;  /* 0x0000e000ff087b82 */ /* 0x000e620000000a00 */
[----:B------:R-:W-:-:S04]  /*06c0*/  IADD3 R19, PT, PT, R15, R0, RZ ;  /* 0x000000000f137210 */ /* 0x000fc80007ffe0ff */
[----:B------:R-:W-:Y:S01]  /*06d0*/  IADD3 R13, PT, PT, R19, R0, RZ ;  /* 0x00000000130d7210 */ /* 0x000fe20007ffe0ff */
[----:B0-----:R-:W-:-:S03]  /*06e0*/  IMAD.WIDE R22, R7, 0x4, R22 ;  /* 0x0000000407167825 */ /* 0x001fc600078e0216 */
[----:B------:R-:W-:Y:S02]  /*06f0*/  IADD3 R17, PT, PT, R13, R0, RZ ;  /* 0x000000000d117210 */ /* 0x000fe40007ffe0ff */
[----:B------:R-:W2:Y:S01]  /*0700*/  LDG.E R4, desc[UR4][R22.64] ;  /* 0x0000000416047981 */ /* 0x000ea2000c1e1900 */
[----:B------:R-:W-:-:S04]  /*0710*/  IMAD.WIDE.U32 R10, R0, 0x4, R22 ;  /* 0x00000004000a7825 */ /* 0x000fc800078e0016 */
[----:B-1----:R-:W-:-:S04]  /*0720*/  IMAD.WIDE.U32 R14, R15, 0x4, R8 ;  /* 0x000000040f0e7825 */ /* 0x002fc800078e0008 */
[----:B------:R-:W-:Y:S02]  /*0730*/  IMAD.WIDE.U32 R18, R19, 0x4, R8 ;  /* 0x0000000413127825 */ /* 0x000fe400078e0008 */
[----:B------:R-:W2:Y:S02]  /*0740*/  LDG.E R15, desc[UR4][R14.64] ;  /* 0x000000040e0f7981 */ /* 0x000ea4000c1e1900 */
[----:B------:R-:W-:Y:S02]  /*0750*/  IMAD.WIDE.U32 R6, R0, 0x4, R10 ;  /* 0x0000000400067825 */ /* 0x000fe400078e000a */
[----:B------:R-:W3:Y:S02]  /*0760*/  LDG.E R19, desc[UR4][R18.64] ;  /* 0x0000000412137981 */ /* 0x000ee4000c1e1900 */
[--C-:B------:R-:W-:Y:S02]  /*0770*/  IMAD.WIDE.U32 R12, R13, 0x4, R8.reuse ;  /* 0x000000040d0c7825 */ /* 0x100fe400078e0008 */
[----:B------:R-:W3:Y:S02]  /*0780*/  LDG.E R10, desc[UR4][R10.64] ;  /* 0x000000040a0a7981 */ /* 0x000ee4000c1e1900 */
[----:B------:R-:W-:-:S02]  /*0790*/  IMAD.WIDE.U32 R16, R17, 0x4, R8 ;  /* 0x0000000411107825 */ /* 0x000fc400078e0008 */
[----:B------:R-:W4:Y:S02]  /*07a0*/  LDG.E R13, desc[UR4][R12.64] ;  /* 0x000000040c0d7981 */ /* 0x000f24000c1e1900 */
[----:B------:R-:W-:Y:S02]  /*07b0*/  IMAD.WIDE.U32 R8, R0, 0x4, R6 ;  /* 0x0000000400087825 */ /* 0x000fe400078e0006 */
[----:B------:R-:W4:Y:S04]  /*07c0*/  LDG.E R6, desc[UR4][R6.64] ;  /* 0x0000000406067981 */ /* 0x000f28000c1e1900 */
[----:B------:R-:W5:Y:S04]  /*07d0*/  LDG.E R17, desc[UR4][R16.64] ;  /* 0x0000000410117981 */ /* 0x000f68000c1e1900 */
[----:B------:R-:W5:Y:S01]  /*07e0*/  LDG.E R8, desc[UR4][R8.64] ;  /* 0x0000000408087981 */ /* 0x000f62000c1e1900 */
[----:B------:R-:W-:Y:S01]  /*07f0*/  IADD3 R5, PT, PT, R5, 0x4, RZ ;  /* 0x0000000405057810 */ /* 0x000fe20007ffe0ff */
[----:B--2---:R-:W-:-:S04]  /*0800*/  IMAD R4, R15, R4, R26 ;  /* 0x000000040f047224 */ /* 0x004fc800078e021a */
[----:B---3--:R-:W-:-:S04]  /*0810*/  IMAD R4, R19, R10, R4 ;  /* 0x0000000a13047224 */ /* 0x008fc800078e0204 */
[----:B----4-:R-:W-:-:S04]  /*0820*/  IMAD R4, R13, R6, R4 ;  /* 0x000000060d047224 */ /* 0x010fc800078e0204 */
[----:B-----5:R-:W-:-:S07]  /*0830*/  IMAD R26, R17, R8, R4 ;  /* 0x00000008111a7224 */ /* 0x020fce00078e0204 */
.L_x_10:
[----:B------:R-:W-:Y:S05]  /*0840*/  @!P1 BRA `(.L_x_7) ;  /* 0x0000000000709947 */ /* 0x000fea0003800000 */
[----:B------:R-:W0:Y:S01]  /*0850*/  LDC.64 R12, c[0x0][0x380] ;  /* 0x0000e000ff0c7b82 */ /* 0x000e220000000a00 */
[----:B------:R-:W-:Y:S02]  /*0860*/  ISETP.NE.AND P0, PT, R20, 0x1, PT ;  /* 0x000000011400780c */ /* 0x000fe40003f05270 */
[----:B------:R-:W-:-:S04]  /*0870*/  LOP3.LUT R4, R0, 0x1, RZ, 0xc0, !PT ;  /* 0x0000000100047812 */ /* 0x000fc800078ec0ff */
[----:B------:R-:W-:Y:S01]  /*0880*/  ISETP.NE.U32.AND P1, PT, R4, 0x1, PT ;  /* 0x000000010400780c */ /* 0x000fe20003f25070 */
[----:B------:R-:W1:Y:S06]  /*0890*/  LDC.64 R10, c[0x0][0x388] ;  /* 0x0000e200ff0a7b82 */ /* 0x000e6c0000000a00 */
[CC--:B------:R-:W-:Y:S02]  /*08a0*/  @P0 IMAD R17, R5.reuse, R0.reuse, R3 ;  /* 0x0000000005110224 */ /* 0x0c0fe400078e0203 */
[----:B------:R-:W2:Y:S01]  /*08b0*/  LDC.64 R8, c[0x0][0x380] ;  /* 0x0000e000ff087b82 */ /* 0x000ea20000000a00 */
[C---:B------:R-:W-:Y:S01]  /*08c0*/  @P0 IMAD R19, R5.reuse, R0, R2 ;  /* 0x0000000005130224 */ /* 0x040fe200078e0202 */
[----:B------:R-:W-:-:S06]  /*08d0*/  @P0 IADD3 R5, PT, PT, R5, 0x2, RZ ;  /* 0x0000000205050810 */ /* 0x000fcc0007ffe0ff */
[----:B------:R-:W3:Y:S01]  /*08e0*/  LDC.64 R6, c[0x0][0x388] ;  /* 0x0000e200ff067b82 */ /* 0x000ee20000000a00 */
[C---:B0-----:R-:W-:Y:S01]  /*08f0*/  @P0 IMAD.WIDE.U32 R14, R17.reuse, 0x4, R12 ;  /* 0x00000004110e0825 */ /* 0x041fe200078e000c */
[----:B------:R-:W-:-:S03]  /*0900*/  @P0 IADD3 R17, PT, PT, R17, R0, RZ ;  /* 0x0000000011110210 */ /* 0x000fc60007ffe0ff */
[----:B-1----:R-:W-:Y:S02]  /*0910*/  @P0 IMAD.WIDE R10, R19, 0x4, R10 ;  /* 0x00000004130a0825 */ /* 0x002fe400078e020a */
[----:B------:R-:W4:Y:S02]  /*0920*/  @P0 LDG.E R15, desc[UR4][R14.64] ;  /* 0x000000040e0f0981 */ /* 0x000f24000c1e1900 */
[----:B------:R-:W-:-:S04]  /*0930*/  @P0 IMAD.WIDE.U32 R12, R17, 0x4, R12 ;  /* 0x00000004110c0825 */ /* 0x000fc800078e000c */
[CC--:B------:R-:W-:Y:S02]  /*0940*/  @!P1 IMAD R17, R5.reuse, R0.reuse, R3 ;  /* 0x0000000005119224 */ /* 0x0c0fe400078e0203 */
[----:B------:R-:W-:Y:S01]  /*0950*/  @!P1 IMAD R19, R5, R0, R2 ;  /* 0x0000000005139224 */ /* 0x000fe200078e0202 */
[----:B------:R-:W5:Y:S01]  /*0960*/  @P0 LDG.E R12, desc[UR4][R12.64] ;  /* 0x000000040c0c0981 */ /* 0x000f62000c1e1900 */
[----:B------:R-:W-:-:S03]  /*0970*/  @P0 IMAD.WIDE.U32 R4, R0, 0x4, R10 ;  /* 0x0000000400040825 */ /* 0x000fc600078e000a */
[----:B------:R-:W4:Y:S01]  /*0980*/  @P0 LDG.E R10, desc[UR4][R10.64] ;  /* 0x000000040a0a0981 */ /* 0x000f22000c1e1900 */
[----:B--2---:R-:W-:-:S03]  /*0990*/  @!P1 IMAD.WIDE.U32 R8, R17, 0x4, R8 ;  /* 0x0000000411089825 */ /* 0x004fc600078e0008 */
[----:B------:R-:W5:Y:S01]  /*09a0*/  @P0 LDG.E R4, desc[UR4][R4.64] ;  /* 0x0000000404040981 */ /* 0x000f62000c1e1900 */
[----:B---3--:R-:W-:-:S03]  /*09b0*/  @!P1 IMAD.WIDE R6, R19, 0x4, R6 ;  /* 0x0000000413069825 */ /* 0x008fc600078e0206 */
[----:B------:R-:W2:Y:S04]  /*09c0*/  @!P1 LDG.E R9, desc[UR4][R8.64] ;  /* 0x0000000408099981 */ /* 0x000ea8000c1e1900 */
[----:B------:R-:W2:Y:S01]  /*09d0*/  @!P1 LDG.E R6, desc[UR4][R6.64] ;  /* 0x0000000406069981 */ /* 0x000ea2000c1e1900 */
[----:B----4-:R-:W-:-:S04]  /*09e0*/  @P0 IMAD R15, R15, R10, R26 ;  /* 0x0000000a0f0f0224 */ /* 0x010fc800078e021a */
[----:B-----5:R-:W-:-:S04]  /*09f0*/  @P0 IMAD R26, R12, R4, R15 ;  /* 0x000000040c1a0224 */ /* 0x020fc800078e020f */
[----:B--2---:R-:W-:-:S07]  /*0a00*/  @!P1 IMAD R26, R9, R6, R26 ;  /* 0x00000006091a9224 */ /* 0x004fce00078e021a */
.L_x_7:
[----:B------:R-:W-:Y:S05]  /*0a10*/  BSYNC.RECONVERGENT B0 ;  /* 0x0000000000007941 */ /* 0x000fea0003800200 */
.L_x_6:
[----:B------:R-:W0:Y:S01]  /*0a20*/  LDC.64 R4, c[0x0][0x390] ;  /* 0x0000e400ff047b82 */ /* 0x000e220000000a00 */
[----:B------:R-:W-:-:S04]  /*0a30*/  IMAD R3, R3, R0, R2 ;  /* 0x0000000003037224 */ /* 0x000fc800078e0202 */
[----:B0-----:R-:W-:-:S05]  /*0a40*/  IMAD.WIDE R2, R3, 0x4, R4 ;  /* 0x0000000403027825 */ /* 0x001fca00078e0204 */
[----:B------:R-:W-:Y:S01]  /*0a50*/  STG.E desc[UR4][R2.64], R26 ;  /* 0x0000001a02007986 */ /* 0x000fe2000c101904 */
[----:B------:R-:W-:Y:S05]  /*0a60*/  EXIT ;  /* 0x000000000000794d */ /* 0x000fea0003800000 */
.L_x_11:
        /* <DEDUP_REMOVED lines=9> */
.L_x_20:


//--------------------- .text._Z12matrix_naivePiS_S_i --------------------------
	.section	.text._Z12matrix_naivePiS_S_i,"ax",@progbits
	.align	128
        .global         _Z12matrix_naivePiS_S_i
        .type           _Z12matrix_naivePiS_S_i,@function
        .size           _Z12matrix_naivePiS_S_i,(.L_x_21 - _Z12matrix_naivePiS_S_i)
        .other          _Z12matrix_naivePiS_S_i,@"STO_CUDA_ENTRY STV_DEFAULT"
_Z12matrix_naivePiS_S_i:
.text._Z12matrix_naivePiS_S_i:
[----:B------:R-:W-:Y:S01]  /*0000*/  LDC R1, c[0x0][0x37c] ;  /* 0x0000df00ff017b82 */ /* 0x000fe20000000800 */
[----:B------:R-:W0:Y:S07]  /*0010*/  S2R R3, SR_TID.Y ;  /* 0x0000000000037919 */ /* 0x000e2e0000002200 */
[----:B------:R-:W0:Y:S01]  /*0020*/  LDC R0, c[0x0][0x364] ;  /* 0x0000d900ff007b82 */ /* 0x000e220000000800 */
[----:B------:R-:W1:Y:S01]  /*0030*/  LDCU UR18, c[0x0][0x398] ;  /* 0x00007300ff1277ac */ /* 0x000e620008000800 */
[----:B------:R-:W-:Y:S01]  /*0040*/  BSSY.RECONVERGENT B0, `(.L_x_12) ;  /* 0x00000a7000007945 */ /* 0x000fe20003800200 */
[----:B------:R-:W2:Y:S01]  /*0050*/  S2R R2, SR_TID.X ;  /* 0x0000000000027919 */ /* 0x000ea20000002100 */
[----:B------:R-:W-:Y:S01]  /*0060*/  HFMA2 R12, -RZ, RZ, 0, 0 ;  /* 0x00000000ff0c7431 */ /* 0x000fe200000001ff */
[----:B------:R-:W3:Y:S03]  /*0070*/  LDCU.64 UR16, c[0x0][0x358] ;  /* 0x00006b00ff1077ac */ /* 0x000ee60008000a00 */
[----:B------:R-:W0:Y:S08]  /*0080*/  S2UR UR4, SR_CTAID.Y ;  /* 0x00000000000479c3 */ /* 0x000e300000002600 */
[----:B------:R-:W2:Y:S01]  /*0090*/  S2UR UR5, SR_CTAID.X ;  /* 0x00000000000579c3 */ /* 0x000ea20000002500 */
[----:B-1----:R-:W-:-:S07]  /*00a0*/  UISETP.GE.AND UP0, UPT, UR18, 0x1, UPT ;  /* 0x000000011200788c */ /* 0x002fce000bf06270 */
[----:B------:R-:W2:Y:S01]  /*00b0*/  LDC R13, c[0x0][0x360] ;  /* 0x0000d800ff0d7b82 */ /* 0x000ea20000000800 */
[----:B------:R-:W-:Y:S01]  /*00c0*/  PLOP3.LUT P0, PT, PT, PT, UP0, 0x80, 0x8 ;  /* 0x000000000008781c */ /* 0x000fe20003f0f008 */
[----:B0-----:R-:W-:Y:S02]  /*00d0*/  IMAD R0, R0, UR4, R3 ;  /* 0x0000000400007c24 */ /* 0x001fe4000f8e0203 */
[----:B--2---:R-:W-:-:S05]  /*00e0*/  IMAD R13, R13, UR5, R2 ;  /* 0x000000050d0d7c24 */ /* 0x004fca000f8e0202 */
[----:B------:R-:W-:-:S04]  /*00f0*/  VIMNMX R2, PT, PT, R0, R13, !PT ;  /* 0x0000000d00027248 */ /* 0x000fc80007fe0100 */
[----:B------:R-:W-:-:S13]  /*0100*/  ISETP.GE.OR P0, PT, R2, UR18, !P0 ;  /* 0x0000001202007c0c */ /* 0x000fda000c706670 */
[----:B---3--:R-:W-:Y:S05]  /*0110*/  @P0 BRA `(.L_x_13) ;  /* 0x0000000800640947 */ /* 0x008fea0003800000 */
[----:B------:R-:W-:Y:S02]  /*0120*/  UISETP.GE.U32.AND UP1, UPT, UR18, 0x8, UPT ;  /* 0x000000081200788c */ /* 0x000fe4000bf26070 */
[----:B------:R-:W-:Y:S01]  /*0130*/  IMAD R5, R0, UR18, RZ ;  /* 0x0000001200057c24 */ /* 0x000fe2000f8e02ff */
[----:B------:R-:W-:Y:S01]  /*0140*/  ULOP3.LUT UR19, UR18, 0x7, URZ, 0xc0, !UPT ;  /* 0x0000000712137892 */ /* 0x000fe2000f8ec0ff */
[----:B------:R-:W-:Y:S01]  /*0150*/  MOV R12, RZ ;  /* 0x000000ff000c7202 */ /* 0x000fe20000000f00 */
[----:B------:R-:W-:Y:S02]  /*0160*/  UMOV UR4, URZ ;  /* 0x000000ff00047c82 */ /* 0x000fe40008000000 */
[----:B------:R-:W-:Y:S02]  /*0170*/  UISETP.NE.AND UP0, UPT, UR19, URZ, UPT ;  /* 0x000000ff1300728c */ /* 0x000fe4000bf05270 */
[----:B------:R-:W-:Y:S09]  /*0180*/  BRA.U !UP1, `(.L_x_14) ;  /* 0x0000000509087547 */ /* 0x000ff2000b800000 */
[----:B------:R-:W0:Y:S01]  /*0190*/  LDCU.128 UR20, c[0x0][0x380] ;  /* 0x00007000ff1477ac */ /* 0x000e220008000c00 */
[----:B------:R-:W-:Y:S02]  /*01a0*/  MOV R12, RZ ;  /* 0x000000ff000c7202 */ /* 0x000fe40000000f00 */
[----:B------:R-:W-:Y:S01]  /*01b0*/  MOV R14, R13 ;  /* 0x0000000d000e7202 */ /* 0x000fe20000000f00 */
[----:B------:R-:W-:-:S04]  /*01c0*/  ULOP3.LUT UR4, UR18, 0x7ffffff8, URZ, 0xc0, !UPT ;  /* 0x7ffffff812047892 */ /* 0x000fc8000f8ec0ff */
[----:B------:R-:W-:Y:S01]  /*01d0*/  UIADD3 UR5, UPT, UPT, -UR4, URZ, URZ ;  /* 0x000000ff04057290 */ /* 0x000fe2000fffe1ff */
[----:B0-----:R-:W-:Y:S01]  /*01e0*/  MOV R2, UR20 ;  /* 0x0000001400027c02 */ /* 0x001fe20008000f00 */
[----:B------:R-:W-:Y:S01]  /*01f0*/  UIMAD.WIDE.U32 UR6, UR18, 0xc, UR22 ;  /* 0x0000000c120678a5 */ /* 0x000fe2000f8e0016 */
[----:B------:R-:W-:Y:S01]  /*0200*/  MOV R3, UR21 ;  /* 0x0000001500037c02 */ /* 0x000fe20008000f00 */
[----:B------:R-:W-:Y:S02]  /*0210*/  UIMAD.WIDE.U32 UR8, UR18, 0x10, UR22 ;  /* 0x00000010120878a5 */ /* 0x000fe4000f8e0016 */
[----:B------:R-:W-:Y:S01]  /*0220*/  UIMAD.WIDE.U32 UR10, UR18, 0x14, UR22 ;  /* 0x00000014120a78a5 */ /* 0x000fe2000f8e0016 */
[----:B------:R-:W-:Y:S01]  /*0230*/  IMAD.WIDE.U32 R2, R5, 0x4, R2 ;  /* 0x0000000405027825 */ /* 0x000fe200078e0002 */
[----:B------:R-:W-:Y:S02]  /*0240*/  UIMAD.WIDE.U32 UR12, UR18, 0x18, UR22 ;  /* 0x00000018120c78a5 */ /* 0x000fe4000f8e0016 */
[----:B------:R-:W-:Y:S01]  /*0250*/  UIMAD.WIDE.U32 UR14, UR18, 0x1c, UR22 ;  /* 0x0000001c120e78a5 */ /* 0x000fe2000f8e0016 */
[----:B------:R-:W-:-:S04]  /*0260*/  IADD3 R2, P0, PT, R2, 0x10, RZ ;  /* 0x0000001002027810 */ /* 0x000fc80007f1e0ff */
[----:B------:R-:W-:-:S09]  /*0270*/  IADD3.X R3, PT, PT, RZ, R3, RZ, P0, !PT ;  /* 0x00000003ff037210 */ /* 0x000fd200007fe4ff */
.L_x_15:
[----:B------:R-:W-:Y:S01]  /*0280*/  UIMAD.WIDE.U32 UR24, UR18, 0x4, UR22 ;  /* 0x00000004121878a5 */ /* 0x000fe2000f8e0016 */
[----:B------:R-:W-:Y:S01]  /*0290*/  IMAD.MOV.U32 R23, RZ, RZ, 0x4 ;  /* 0x00000004ff177424 */ /* 0x000fe200078e00ff */
[----:B------:R-:W-:Y:S01]  /*02a0*/  UIMAD.WIDE.U32 UR20, UR18, 0x8, UR22 ;  /* 0x00000008121478a5 */ /* 0x000fe2000f8e0016 */
[----:B------:R-:W-:Y:S01]  /*02b0*/  HFMA2 R11, -RZ, RZ, 0, 2.384185791015625e-07 ;  /* 0x00000004ff0b7431 */ /* 0x000fe200000001ff */
[----:B------:R-:W2:Y:S01]  /*02c0*/  LDG.E R21, desc[UR16][R2.64+-0x10] ;  /* 0xfffff01002157981 */ /* 0x000ea2000c1e1900 */
[----:B------:R-:W-:Y:S01]  /*02d0*/  IMAD.WIDE R22, R14, R23, UR22 ;  /* 0x000000160e167e25 */ /* 0x000fe2000f8e0217 */
[----:B------:R-:W-:Y:S02]  /*02e0*/  MOV R8, UR24 ;  /* 0x0000001800087c02 */ /* 0x000fe40008000f00 */
[----:B------:R-:W-:Y:S01]  /*02f0*/  MOV R9, UR25 ;  /* 0x0000001900097c02 */ /* 0x000fe20008000f00 */
[----:B------:R-:W3:Y:S01]  /*0300*/  LDG.E R19, desc[UR16][R2.64+-0xc] ;  /* 0xfffff41002137981 */ /* 0x000ee2000c1e1900 */
[----:B------:R-:W-:-:S02]  /*0310*/  MOV R24, UR20 ;  /* 0x0000001400187c02 */ /* 0x000fc40008000f00 */
[----:B------:R-:W-:Y:S01]  /*0320*/  MOV R25, UR21 ;  /* 0x0000001500197c02 */ /* 0x000fe20008000f00 */
[C---:B------:R-:W-:Y:S01]  /*0330*/  IMAD.WIDE R8, R14.reuse, 0x4, R8 ;  /* 0x000000040e087825 */ /* 0x040fe200078e0208 */
[----:B------:R-:W2:Y:S03]  /*0340*/  LDG.E R22, desc[UR16][R22.64] ;  /* 0x0000001016167981 */ /* 0x000ea6000c1e1900 */
[C---:B------:R-:W-:Y:S01]  /*0350*/  IMAD.WIDE R24, R14.reuse, 0x4, R24 ;  /* 0x000000040e187825 */ /* 0x040fe200078e0218 */
[----:B------:R0:W3:Y:S03]  /*0360*/  LDG.E R20, desc[UR16][R8.64] ;  /* 0x0000001008147981 */ /* 0x0000e6000c1e1900 */
[----:B------:R-:W-:Y:S01]  /*0370*/  IMAD.MOV.U32 R5, RZ, RZ, 0x4 ;  /* 0x00000004ff057424 */ /* 0x000fe200078e00ff */
[----:B------:R-:W4:Y:S01]  /*0380*/  LDG.E R18, desc[UR16][R24.64] ;  /* 0x0000001018127981 */ /* 0x000f22000c1e1900 */
[----:B------:R-:W-:Y:S01]  /*0390*/  IMAD.WIDE R10, R14, R11, UR6 ;  /* 0x000000060e0a7e25 */ /* 0x000fe2000f8e020b */
[----:B------:R-:W-:-:S02]  /*03a0*/  MOV R7, 0x4 ;  /* 0x0000000400077802 */ /* 0x000fc40000000f00 */
[----:B------:R-:W4:Y:S01]  /*03b0*/  LDG.E R17, desc[UR16][R2.64+-0x8] ;  /* 0xfffff81002117981 */ /* 0x000f22000c1e1900 */
[----:B0-----:R-:W-:Y:S02]  /*03c0*/  HFMA2 R9, -RZ, RZ, 0, 2.384185791015625e-07 ;  /* 0x00000004ff097431 */ /* 0x001fe400000001ff */
[C---:B------:R-:W-:Y:S01]  /*03d0*/  IMAD.WIDE R4, R14.reuse, R5, UR8 ;  /* 0x000000080e047e25 */ /* 0x040fe2000f8e0205 */
[----:B------:R0:W5:Y:S04]  /*03e0*/  LDG.E R16, desc[UR16][R10.64] ;  /* 0x000000100a107981 */ /* 0x000168000c1e1900 */
[----:B------:R-:W5:Y:S01]  /*03f0*/  LDG.E R15, desc[UR16][R2.64+-0x4] ;  /* 0xfffffc10020f7981 */ /* 0x000f62000c1e1900 */
[----:B------:R-:W-:Y:S01]  /*0400*/  IMAD.WIDE R6, R14, R7, UR10 ;  /* 0x0000000a0e067e25 */ /* 0x000fe2000f8e0207 */
[----:B------:R-:W-:-:S02]  /*0410*/  MOV R27, 0x4 ;  /* 0x00000004001b7802 */ /* 0x000fc40000000f00 */
[----:B------:R1:W5:Y:S01]  /*0420*/  LDG.E R4, desc[UR16][R4.64] ;  /* 0x0000001004047981 */ /* 0x000362000c1e1900 */
[----:B------:R-:W-:-:S03]  /*0430*/  IMAD.WIDE R8, R14, R9, UR12 ;  /* 0x0000000c0e087e25 */ /* 0x000fc6000f8e0209 */
[----:B------:R-:W5:Y:S01]  /*0440*/  LDG.E R23, desc[UR16][R2.64] ;  /* 0x0000001002177981 */ /* 0x000f62000c1e1900 */
[----:B0-----:R-:W-:-:S03]  /*0450*/  IMAD.WIDE R10, R14, R27, UR14 ;  /* 0x0000000e0e0a7e25 */ /* 0x001fc6000f8e021b */
[----:B------:R-:W5:Y:S04]  /*0460*/  LDG.E R7, desc[UR16][R6.64] ;  /* 0x0000001006077981 */ /* 0x000f68000c1e1900 */
[----:B------:R-:W5:Y:S04]  /*0470*/  LDG.E R24, desc[UR16][R2.64+0x4] ;  /* 0x0000041002187981 */ /* 0x000f68000c1e1900 */
[----:B------:R-:W5:Y:S04]  /*0480*/  LDG.E R8, desc[UR16][R8.64] ;  /* 0x0000001008087981 */ /* 0x000f68000c1e1900 */
[----:B------:R-:W5:Y:S04]  /*0490*/  LDG.E R25, desc[UR16][R2.64+0x8] ;  /* 0x0000081002197981 */ /* 0x000f68000c1e1900 */
[----:B------:R-:W5:Y:S04]  /*04a0*/  LDG.E R10, desc[UR16][R10.64] ;  /* 0x000000100a0a7981 */ /* 0x000f68000c1e1900 */
[----:B------:R0:W5:Y:S01]  /*04b0*/  LDG.E R27, desc[UR16][R2.64+0xc] ;  /* 0x00000c10021b7981 */ /* 0x000162000c1e1900 */
[----:B------:R-:W-:-:S04]  /*04c0*/  UIADD3 UR5, UPT, UPT, UR5, 0x8, URZ ;  /* 0x0000000805057890 */ /* 0x000fc8000fffe0ff */
[----:B------:R-:W-:Y:S01]  /*04d0*/  UISETP.NE.AND UP1, UPT, UR5, URZ, UPT ;  /* 0x000000ff0500728c */ /* 0x000fe2000bf25270 */
[----:B-1----:R-:W-:Y:S02]  /*04e0*/  MOV R5, UR18 ;  /* 0x0000001200057c02 */ /* 0x002fe40008000f00 */
[----:B0-----:R-:W-:-:S03]  /*04f0*/  IADD3 R2, P0, PT, R2, 0x20, RZ ;  /* 0x0000002002027810 */ /* 0x001fc60007f1e0ff */
[----:B------:R-:W-:Y:S01]  /*0500*/  IMAD R14, R5, 0x8, R14 ;  /* 0x00000008050e7824 */ /* 0x000fe200078e020e */
[----:B------:R-:W-:Y:S01]  /*0510*/  IADD3.X R3, PT, PT, RZ, R3, RZ, P0, !PT ;  /* 0x00000003ff037210 */ /* 0x000fe200007fe4ff */
[----:B--2---:R-:W-:-:S04]  /*0520*/  IMAD R21, R21, R22, R12 ;  /* 0x0000001615157224 */ /* 0x004fc800078e020c */
[----:B---3--:R-:W-:-:S04]  /*0530*/  IMAD R19, R19, R20, R21 ;  /* 0x0000001413137224 */ /* 0x008fc800078e0215 */
[----:B----4-:R-:W-:-:S04]  /*0540*/  IMAD R17, R17, R18, R19 ;  /* 0x0000001211117224 */ /* 0x010fc800078e0213 */
[----:B-----5:R-:W-:-:S04]  /*0550*/  IMAD R15, R15, R16, R17 ;  /* 0x000000100f0f7224 */ /* 0x020fc800078e0211 */
[----:B------:R-:W-:-:S04]  /*0560*/  IMAD R4, R23, R4, R15 ;  /* 0x0000000417047224 */ /* 0x000fc800078e020f */
[----:B------:R-:W-:-:S04]  /*0570*/  IMAD R4, R24, R7, R4 ;  /* 0x0000000718047224 */ /* 0x000fc800078e0204 */
[----:B------:R-:W-:-:S04]  /*0580*/  IMAD R4, R25, R8, R4 ;  /* 0x0000000819047224 */ /* 0x000fc800078e0204 */
[----:B------:R-:W-:Y:S01]  /*0590*/  IMAD R12, R27, R10, R4 ;  /* 0x0000000a1b0c7224 */ /* 0x000fe200078e0204 */
[----:B------:R-:W-:Y:S06]  /*05a0*/  BRA.U UP1, `(.L_x_15) ;  /* 0xfffffffd01347547 */ /* 0x000fec000b83ffff */
.L_x_14:
[----:B------:R-:W-:Y:S05]  /*05b0*/  BRA.U !UP0, `(.L_x_13) ;  /* 0x00000005083c7547 */ /* 0x000fea000b800000 */
[----:B------:R-:W-:Y:S01]  /*05c0*/  UISETP.GE.U32.AND UP0, UPT, UR19, 0x4, UPT ;  /* 0x000000041300788c */ /* 0x000fe2000bf06070 */
[----:B------:R-:W-:Y:S01]  /*05d0*/  IMAD R2, R0, UR18, RZ ;  /* 0x0000001200027c24 */ /* 0x000fe2000f8e02ff */
[----:B------:R-:W-:-:S04]  /*05e0*/  ULOP3.LUT UR5, UR18, 0x3, URZ, 0xc0, !UPT ;  /* 0x0000000312057892 */ /* 0x000fc8000f8ec0ff */
[----:B------:R-:W-:-:S03]  /*05f0*/  UISETP.NE.AND UP1, UPT, UR5, URZ, UPT ;  /* 0x000000ff0500728c */ /* 0x000fc6000bf25270 */
[----:B------:R-:W-:Y:S08]  /*0600*/  BRA.U !UP0, `(.L_x_16) ;  /* 0x00000001087c7547 */ /* 0x000ff0000b800000 */
[----:B------:R-:W0:Y:S01]  /*0610*/  LDC.64 R6, c[0x0][0x388] ;  /* 0x0000e200ff067b82 */ /* 0x000e220000000a00 */
[----:B------:R-:W1:Y:S01]  /*0620*/  LDCU.64 UR6, c[0x0][0x380] ;  /* 0x00007000ff0677ac */ /* 0x000e620008000a00 */
[----:B------:R-:W-:Y:S02]  /*0630*/  MOV R4, UR4 ;  /* 0x0000000400047c02 */ /* 0x000fe40008000f00 */
[----:B------:R-:W-:Y:S02]  /*0640*/  IADD3 R3, PT, PT, R2, UR4, RZ ;  /* 0x0000000402037c10 */ /* 0x000fe4000fffe0ff */
[----:B------:R-:W-:Y:S01]  /*0650*/  MOV R11, UR18 ;  /* 0x00000012000b7c02 */ /* 0x000fe20008000f00 */
[----:B------:R-:W-:Y:S01]  /*0660*/  IMAD R5, R4, UR18, R13 ;  /* 0x0000001204057c24 */ /* 0x000fe2000f8e020d */
[----:B------:R-:W2:Y:S01]  /*0670*/  LDC.64 R8, c[0x0][0x380] ;  /* 0x0000e000ff087b82 */ /* 0x000ea20000000a00 */
[----:B------:R-:W-:Y:S02]  /*0680*/  IADD3 R14, P0, PT, R2, UR4, RZ ;  /* 0x00000004020e7c10 */ /* 0x000fe4000ff1e0ff */
[----:B------:R-:W-:Y:S01]  /*0690*/  MOV R15, UR18 ;  /* 0x00000012000f7c02 */ /* 0x000fe20008000f00 */
[----:B0-----:R-:W-:-:S04]  /*06a0*/  IMAD.WIDE R6, R5, 0x4, R6 ;  /* 0x0000000405067825 */ /* 0x001fc800078e0206 */
[----:B------:R-:W-:Y:S01]  /*06b0*/  IMAD.WIDE.U32 R10, R11, 0x4, R6 ;  /* 0x000000040b0a7825 */ /* 0x000fe200078e0006 */
[----:B------:R-:W-:Y:S01]  /*06c0*/  MOV R17, UR18 ;  /* 0x0000001200117c02 */ /* 0x000fe20008000f00 */
[----:B------:R-:W3:Y:S02]  /*06d0*/  LDG.E R6, desc[UR16][R6.64] ;  /* 0x0000001006067981 */ /* 0x000ee4000c1e1900 */
[----:B--2---:R-:W-:Y:S01]  /*06e0*/  IMAD.WIDE.U32 R8, R3, 0x4, R8 ;  /* 0x0000000403087825 */ /* 0x004fe200078e0008 */
[----:B------:R-:W-:Y:S02]  /*06f0*/  IADD3.X R3, PT, PT, RZ, RZ, RZ, P0, !PT ;  /* 0x000000ffff037210 */ /* 0x000fe400007fe4ff */
[----:B-1----:R-:W-:-:S03]  /*0700*/  LEA R4, P0, R14, UR6, 0x2 ;  /* 0x000000060e047c11 */ /* 0x002fc6000f8010ff */
[----:B------:R-:W3:Y:S01]  /*0710*/  LDG.E R9, desc[UR16][R8.64] ;  /* 0x0000001008097981 */ /* 0x000ee2000c1e1900 */
[----:B------:R-:W-:Y:S01]  /*0720*/  LEA.HI.X R5, R14, UR7, R3, 0x2, P0 ;  /* 0x000000070e057c11 */ /* 0x000fe200080f1403 */
[----:B------:R-:W-:Y:S02]  /*0730*/  IMAD.WIDE.U32 R14, R15, 0x4, R10 ;  /* 0x000000040f0e7825 */ /* 0x000fe400078e000a */
[----:B------:R-:W2:Y:S04]  /*0740*/  LDG.E R3, desc[UR16][R10.64] ;  /* 0x000000100a037981 */ /* 0x000ea8000c1e1900 */
[----:B------:R-:W2:Y:S01]  /*0750*/  LDG.E R18, desc[UR16][R4.64+0x4] ;  /* 0x0000041004127981 */ /* 0x000ea2000c1e1900 */
[----:B------:R-:W-:-:S03]  /*0760*/  IMAD.WIDE.U32 R16, R17, 0x4, R14 ;  /* 0x0000000411107825 */ /* 0x000fc600078e000e */
[----:B------:R-:W4:Y:S04]  /*0770*/  LDG.E R19, desc[UR16][R14.64] ;  /* 0x000000100e137981 */ /* 0x000f28000c1e1900 */
[----:B------:R-:W4:Y:S04]  /*0780*/  LDG.E R20, desc[UR16][R4.64+0x8] ;  /* 0x0000081004147981 */ /* 0x000f28000c1e1900 */
[----:B------:R-:W5:Y:S04]  /*0790*/  LDG.E R22, desc[UR16][R4.64+0xc] ;  /* 0x00000c1004167981 */ /* 0x000f68000c1e1900 */
[----:B------:R-:W5:Y:S01]  /*07a0*/  LDG.E R16, desc[UR16][R16.64] ;  /* 0x0000001010107981 */ /* 0x000f62000c1e1900 */
[----:B------:R-:W-:Y:S01]  /*07b0*/  UIADD3 UR4, UPT, UPT, UR4, 0x4, URZ ;  /* 0x0000000404047890 */ /* 0x000fe2000fffe0ff */
[----:B---3--:R-:W-:-:S04]  /*07c0*/  IMAD R9, R9, R6, R12 ;  /* 0x0000000609097224 */ /* 0x008fc800078e020c */
[----:B--2---:R-:W-:-:S04]  /*07d0*/  IMAD R3, R18, R3, R9 ;  /* 0x0000000312037224 */ /* 0x004fc800078e0209 */
[----:B----4-:R-:W-:-:S04]  /*07e0*/  IMAD R3, R20, R19, R3 ;  /* 0x0000001314037224 */ /* 0x010fc800078e0203 */
[----:B-----5:R-:W-:-:S07]  /*07f0*/  IMAD R12, R22, R16, R3 ;  /* 0x00000010160c7224 */ /* 0x020fce00078e0203 */
.L_x_16:
[----:B------:R-:W-:Y:S05]  /*0800*/  BRA.U !UP1, `(.L_x_13) ;  /* 0x0000000109a87547 */ /* 0x000fea000b800000 */
[----:B------:R-:W-:Y:S01]  /*0810*/  UISETP.NE.AND UP0, UPT, UR5, 0x1, UPT ;  /* 0x000000010500788c */ /* 0x000fe2000bf05270 */
[----:B------:R-:W-:Y:S01]  /*0820*/  MOV R4, UR4 ;  /* 0x0000000400047c02 */ /* 0x000fe20008000f00 */
[----:B------:R-:W-:Y:S02]  /*0830*/  ULOP3.LUT UR5, UR18, 0x1, URZ, 0xc0, !UPT ;  /* 0x0000000112057892 */ /* 0x000fe4000f8ec0ff */
[----:B------:R-:W-:Y:S02]  /*0840*/  IMAD.U32 R17, RZ, RZ, UR18 ;  /* 0x00000012ff117e24 */ /* 0x000fe4000f8e00ff */
[----:B------:R-:W-:Y:S01]  /*0850*/  UISETP.NE.U32.AND UP1, UPT, UR5, 0x1, UPT ;  /* 0x000000010500788c */ /* 0x000fe2000bf25070 */
[----:B------:R-:W-:-:S04]  /*0860*/  PLOP3.LUT P1, PT, PT, PT, UP0, 0x80, 0x8 ;  /* 0x000000000008781c */ /* 0x000fc80003f2f008 */
[----:B------:R-:W0:Y:S01]  /*0870*/  @UP0 LDCU.128 UR8, c[0x0][0x380] ;  /* 0x00007000ff0807ac */ /* 0x000e220008000c00 */
[----:B------:R-:W-:Y:S01]  /*0880*/  PLOP3.LUT P0, PT, PT, PT, UP1, 0x80, 0x8 ;  /* 0x000000000008781c */ /* 0x000fe20003f0f018 */
[----:B------:R-:W1:Y:S04]  /*0890*/  @UP0 LDCU.64 UR6, c[0x0][0x380] ;  /* 0x00007000ff0607ac */ /* 0x000e680008000a00 */
[----:B------:R-:W2:Y:S03]  /*08a0*/  @!UP1 LDCU.128 UR12, c[0x0][0x380] ;  /* 0x00007000ff0c97ac */ /* 0x000ea60008000c00 */
[C---:B------:R-:W-:Y:S01]  /*08b0*/  @P1 VIADD R3, R2.reuse, UR4 ;  /* 0x0000000402031c36 */ /* 0x040fe20008000000 */
[----:B------:R-:W-:Y:S01]  /*08c0*/  @P1 IADD3 R5, P2, PT, R2, UR4, RZ ;  /* 0x0000000402051c10 */ /* 0x000fe2000ff5e0ff */
[----:B------:R-:W-:-:S03]  /*08d0*/  @UP0 UIADD3 UR4, UPT, UPT, UR4, 0x2, URZ ;  /* 0x0000000204040890 */ /* 0x000fc6000fffe0ff */
[----:B------:R-:W-:Y:S02]  /*08e0*/  @P1 IADD3.X R8, PT, PT, RZ, RZ, RZ, P2, !PT ;  /* 0x000000ffff081210 */ /* 0x000fe400017fe4ff */
[----:B0-----:R-:W-:Y:S02]  /*08f0*/  MOV R14, UR8 ;  /* 0x00000008000e7c02 */ /* 0x001fe40008000f00 */
[----:B------:R-:W-:Y:S02]  /*0900*/  MOV R15, UR9 ;  /* 0x00000009000f7c02 */ /* 0x000fe40008000f00 */
[----:B------:R-:W-:Y:S02]  /*0910*/  MOV R6, UR10 ;  /* 0x0000000a00067c02 */ /* 0x000fe40008000f00 */
[----:B------:R-:W-:Y:S01]  /*0920*/  MOV R7, UR11 ;  /* 0x0000000b00077c02 */ /* 0x000fe20008000f00 */
[----:B------:R-:W-:-:S04]  /*0930*/  @P1 IMAD.WIDE.U32 R14, R3, 0x4, R14 ;  /* 0x00000004030e1825 */ /* 0x000fc800078e000e */
[----:B------:R-:W-:Y:S01]  /*0940*/  @P1 IMAD R3, R4, UR18, R13 ;  /* 0x0000001204031c24 */ /* 0x000fe2000f8e020d */
[----:B-1----:R-:W-:Y:S02]  /*0950*/  @P1 LEA R4, P2, R5, UR6, 0x2 ;  /* 0x0000000605041c11 */ /* 0x002fe4000f8410ff */
[----:B------:R-:W-:Y:S01]  /*0960*/  MOV R18, UR4 ;  /* 0x0000000400127c02 */ /* 0x000fe20008000f00 */
[----:B------:R-:W-:Y:S01]  /*0970*/  @P1 IMAD.WIDE R6, R3, 0x4, R6 ;  /* 0x0000000403061825 */ /* 0x000fe200078e0206 */
[----:B------:R-:W-:Y:S01]  /*0980*/  @P1 LEA.HI.X R5, R5, UR7, R8, 0x2, P2 ;  /* 0x0000000705051c11 */ /* 0x000fe200090f1408 */
[----:B------:R-:W3:Y:S01]  /*0990*/  @P1 LDG.E R3, desc[UR16][R14.64] ;  /* 0x000000100e031981 */ /* 0x000ee2000c1e1900 */
[----:B--2---:R-:W-:Y:S01]  /*09a0*/  MOV R8, UR12 ;  /* 0x0000000c00087c02 */ /* 0x004fe20008000f00 */
[----:B------:R-:W-:Y:S01]  /*09b0*/  @!P0 IMAD R21, R18, UR18, R13 ;  /* 0x0000001212158c24 */ /* 0x000fe2000f8e020d */
[----:B------:R-:W-:Y:S01]  /*09c0*/  MOV R9, UR13 ;  /* 0x0000000d00097c02 */ /* 0x000fe20008000f00 */
[----:B------:R-:W-:Y:S01]  /*09d0*/  @P1 IMAD.WIDE.U32 R16, R17, 0x4, R6 ;  /* 0x0000000411101825 */ /* 0x000fe200078e0006 */
[----:B------:R-:W-:Y:S01]  /*09e0*/  @!P0 IADD3 R19, PT, PT, R2, UR4, RZ ;  /* 0x0000000402138c10 */ /* 0x000fe2000fffe0ff */
[----:B------:R-:W3:Y:S01]  /*09f0*/  @P1 LDG.E R6, desc[UR16][R6.64] ;  /* 0x0000001006061981 */ /* 0x000ee2000c1e1900 */
[----:B------:R-:W-:-:S02]  /*0a00*/  MOV R10, UR14 ;  /* 0x0000000e000a7c02 */ /* 0x000fc40008000f00 */
[----:B------:R-:W-:Y:S01]  /*0a10*/  MOV R11, UR15 ;  /* 0x0000000f000b7c02 */ /* 0x000fe20008000f00 */
[----:B------:R-:W-:Y:S01]  /*0a20*/  @!P0 IMAD.WIDE.U32 R8, R19, 0x4, R8 ;  /* 0x0000000413088825 */ /* 0x000fe200078e0008 */
[----:B------:R-:W2:Y:S03]  /*0a30*/  @P1 LDG.E R16, desc[UR16][R16.64] ;  /* 0x0000001010101981 */ /* 0x000ea6000c1e1900 */
[----:B------:R-:W-:Y:S01]  /*0a40*/  @!P0 IMAD.WIDE R10, R21, 0x4, R10 ;  /* 0x00000004150a8825 */ /* 0x000fe200078e020a */
[----:B------:R-:W2:Y:S04]  /*0a50*/  @P1 LDG.E R4, desc[UR16][R4.64+0x4] ;  /* 0x0000041004041981 */ /* 0x000ea8000c1e1900 */
[----:B------:R-:W4:Y:S04]  /*0a60*/  @!P0 LDG.E R9, desc[UR16][R8.64] ;  /* 0x0000001008098981 */ /* 0x000f28000c1e1900 */
[----:B------:R-:W4:Y:S01]  /*0a70*/  @!P0 LDG.E R10, desc[UR16][R10.64] ;  /* 0x000000100a0a8981 */ /* 0x000f22000c1e1900 */
[----:B---3--:R-:W-:-:S04]  /*0a80*/  @P1 IMAD R3, R3, R6, R12 ;  /* 0x0000000603031224 */ /* 0x008fc800078e020c */
[----:B--2---:R-:W-:-:S04]  /*0a90*/  @P1 IMAD R12, R4, R16, R3 ;  /* 0x00000010040c1224 */ /* 0x004fc800078e0203 */
[----:B----4-:R-:W-:-:S07]  /*0aa0*/  @!P0 IMAD R12, R9, R10, R12 ;  /* 0x0000000a090c8224 */ /* 0x010fce00078e020c */
.L_x_13:
[----:B------:R-:W-:Y:S05]  /*0ab0*/  BSYNC.RECONVERGENT B0 ;  /* 0x0000000000007941 */ /* 0x000fea0003800200 */
.L_x_12:
[----:B------:R-:W0:Y:S01]  /*0ac0*/  LDC.64 R2, c[0x0][0x390] ;  /* 0x0000e400ff027b82 */ /* 0x000e220000000a00 */
[----:B------:R-:W-:-:S04]  /*0ad0*/  IMAD R13, R0, UR18, R13 ;  /* 0x00000012000d7c24 */ /* 0x000fc8000f8e020d */
[----:B0-----:R-:W-:-:S05]  /*0ae0*/  IMAD.WIDE R2, R13, 0x4, R2 ;  /* 0x000000040d027825 */ /* 0x001fca00078e0202 */
[----:B------:R-:W-:Y:S01]  /*0af0*/  STG.E desc[UR16][R2.64], R12 ;  /* 0x0000000c02007986 */ /* 0x000fe2000c101910 */
[----:B------:R-:W-:Y:S05]  /*0b00*/  EXIT ;  /* 0x000000000000794d */ /* 0x000fea0003800000 */
.L_x_17:
        /* <DEDUP_REMOVED lines=15> */
.L_x_21:


//--------------------- .nv.shared._Z24matrix_tiling_coalescingPiS_S_i --------------------------
	.section	.nv.shared._Z24matrix_tiling_coalescingPiS_S_i,"aw",@nobits
	.sectionflags	@""
	.align	4
.nv.shared._Z24matrix_tiling_coalescingPiS_S_i:
	.zero		9216


//--------------------- .nv.shared.reserved.0     --------------------------
	.section	.nv.shared.reserved.0,"aw",@nobits
	.weak		__nv_reservedSMEM_offset_0_alias
	.size		__nv_reservedSMEM_offset_0_alias, 0, 64
	.other		__nv_reservedSMEM_offset_0_alias,@"STO_CUDA_RESERVED_SHARED STV_DEFAULT"
__nv_reservedSMEM_offset_0_alias:
	.zero		0
	.zero		64


//--------------------- .nv.shared._Z13matrix_tilingPiS_S_i --------------------------
	.section	.nv.shared._Z13matrix_tilingPiS_S_i,"aw",@nobits
	.sectionflags	@""
	.align	4
.nv.shared._Z13matrix_tilingPiS_S_i:
	.zero		9216


//--------------------- .nv.constant0._Z24matrix_tiling_coalescingPiS_S_i --------------------------
	.section	.nv.constant0._Z24matrix_tiling_coalescingPiS_S_i,"a",@progbits
	.sectionflags	@""
	.align	4
.nv.constant0._Z24matrix_tiling_coalescingPiS_S_i:
	.zero		924


//--------------------- .nv.constant0._Z13matrix_tilingPiS_S_i --------------------------
	.section	.nv.constant0._Z13matrix_tilingPiS_S_i,"a",@progbits
	.sectionflags	@""
	.align	4
.nv.constant0._Z13matrix_tilingPiS_S_i:
	.zero		924


//--------------------- .nv.constant0._Z17matrix_coalescingPiS_S_i --------------------------
	.section	.nv.constant0._Z17matrix_coalescingPiS_S_i,"a",@progbits
	.sectionflags	@""
	.align	4
.nv.constant0._Z17matrix_coalescingPiS_S_i:
	.zero		924


//--------------------- .nv.constant0._Z12matrix_naivePiS_S_i --------------------------
	.section	.nv.constant0._Z12matrix_naivePiS_S_i,"a",@progbits
	.sectionflags	@""
	.align	4
.nv.constant0._Z12matrix_naivePiS_S_i:
	.zero		924


//--------------------- SYMBOLS --------------------------

	.type		.nv.reservedSmem.offset0,@object
	.size		.nv.reservedSmem.offset0,0x4
	.type		.nv.reservedSmem.cap,@object
	.size		.nv.reservedSmem.cap,0x4
